//
// Generated by NVIDIA NVVM Compiler
//
// Compiler Build ID: CL-36424714
// Cuda compilation tools, release 13.0, V13.0.88
// Based on NVVM 20.0.0
//

.version 9.0
.target sm_100
.address_size 64

	// .globl	_Z26extract_with_interpolationiPfS_S_iiii
// _ZZ23cuComputeDistanceGlobalPKfiS0_iiPfE8shared_A has been demoted
// _ZZ23cuComputeDistanceGlobalPKfiS0_iiPfE8shared_B has been demoted
// _ZZ23cuComputeDistanceGlobalPKfiS0_iiPfE7begin_A has been demoted
// _ZZ23cuComputeDistanceGlobalPKfiS0_iiPfE7begin_B has been demoted
// _ZZ23cuComputeDistanceGlobalPKfiS0_iiPfE6step_A has been demoted
// _ZZ23cuComputeDistanceGlobalPKfiS0_iiPfE6step_B has been demoted
// _ZZ23cuComputeDistanceGlobalPKfiS0_iiPfE5end_A has been demoted

.visible .entry _Z26extract_with_interpolationiPfS_S_iiii(
	.param .u32 _Z26extract_with_interpolationiPfS_S_iiii_param_0,
	.param .u64 .ptr .align 1 _Z26extract_with_interpolationiPfS_S_iiii_param_1,
	.param .u64 .ptr .align 1 _Z26extract_with_interpolationiPfS_S_iiii_param_2,
	.param .u64 .ptr .align 1 _Z26extract_with_interpolationiPfS_S_iiii_param_3,
	.param .u32 _Z26extract_with_interpolationiPfS_S_iiii_param_4,
	.param .u32 _Z26extract_with_interpolationiPfS_S_iiii_param_5,
	.param .u32 _Z26extract_with_interpolationiPfS_S_iiii_param_6,
	.param .u32 _Z26extract_with_interpolationiPfS_S_iiii_param_7
)
{
	.reg .pred 	%p<16>;
	.reg .b32 	%r<173>;
	.reg .b32 	%f<77>;
	.reg .b64 	%rd<78>;

	ld.param.u32 	%r70, [_Z26extract_with_interpolationiPfS_S_iiii_param_0];
	ld.param.u64 	%rd4, [_Z26extract_with_interpolationiPfS_S_iiii_param_1];
	ld.param.u64 	%rd5, [_Z26extract_with_interpolationiPfS_S_iiii_param_3];
	ld.param.u32 	%r71, [_Z26extract_with_interpolationiPfS_S_iiii_param_4];
	ld.param.u32 	%r72, [_Z26extract_with_interpolationiPfS_S_iiii_param_5];
	ld.param.u32 	%r73, [_Z26extract_with_interpolationiPfS_S_iiii_param_6];
	ld.param.u32 	%r74, [_Z26extract_with_interpolationiPfS_S_iiii_param_7];
	cvta.to.global.u64 	%rd1, %rd5;
	cvta.to.global.u64 	%rd2, %rd4;
	mov.u32 	%r75, %ctaid.x;
	mov.u32 	%r76, %ntid.x;
	mov.u32 	%r77, %tid.x;
	mad.lo.s32 	%r152, %r75, %r76, %r77;
	setp.ge.s32 	%p1, %r152, %r70;
	@%p1 bra 	$L__BB0_12;
	setp.lt.s32 	%p2, %r72, 1;
	@%p2 bra 	$L__BB0_12;
	mul.lo.s32 	%r78, %r74, %r73;
	shl.b32 	%r2, %r78, 2;
	add.s32 	%r85, %r74, -1;
	add.s32 	%r87, %r73, -1;
	mul.wide.s32 	%rd65, %r71, 4;
$L__BB0_3:
	ld.param.u64 	%rd77, [_Z26extract_with_interpolationiPfS_S_iiii_param_2];
	setp.lt.u32 	%p3, %r72, 4;
	div.s32 	%r4, %r152, %r71;
	mul.lo.s32 	%r5, %r4, %r72;
	shl.b32 	%r80, %r152, 1;
	cvta.to.global.u64 	%rd6, %rd77;
	mul.wide.s32 	%rd7, %r80, 4;
	add.s64 	%rd8, %rd6, %rd7;
	ld.global.f32 	%f5, [%rd8];
	ld.global.f32 	%f6, [%rd8+4];
	cvt.rmi.f32.f32 	%f7, %f5;
	cvt.rzi.s32.f32 	%r81, %f7;
	add.s32 	%r82, %r81, 1;
	cvt.rmi.f32.f32 	%f8, %f6;
	cvt.rzi.s32.f32 	%r83, %f8;
	add.s32 	%r84, %r83, 1;
	min.s32 	%r86, %r81, %r85;
	setp.gt.s32 	%p4, %r81, 0;
	selp.b32 	%r6, %r86, 0, %p4;
	min.s32 	%r88, %r83, %r87;
	setp.gt.s32 	%p5, %r83, 0;
	selp.b32 	%r7, %r88, 0, %p5;
	setp.lt.s32 	%p6, %r81, 0;
	min.s32 	%r89, %r82, %r85;
	selp.b32 	%r8, 0, %r89, %p6;
	setp.lt.s32 	%p7, %r83, 0;
	min.s32 	%r90, %r84, %r87;
	selp.b32 	%r9, 0, %r90, %p7;
	cvt.rn.f32.s32 	%f9, %r8;
	sub.f32 	%f10, %f9, %f5;
	cvt.rn.f32.s32 	%f11, %r6;
	sub.f32 	%f12, %f5, %f11;
	cvt.rn.f32.s32 	%f13, %r9;
	sub.f32 	%f14, %f13, %f6;
	cvt.rn.f32.s32 	%f15, %r7;
	sub.f32 	%f16, %f6, %f15;
	setp.eq.s32 	%p8, %r6, %r8;
	selp.f32 	%f17, 0f3F800000, %f10, %p8;
	selp.f32 	%f18, 0f00000000, %f12, %p8;
	setp.eq.s32 	%p9, %r7, %r9;
	selp.f32 	%f19, 0f3F800000, %f14, %p9;
	selp.f32 	%f20, 0f00000000, %f16, %p9;
	mul.f32 	%f1, %f17, %f19;
	mul.f32 	%f2, %f20, %f17;
	mul.f32 	%f3, %f18, %f19;
	mul.f32 	%f4, %f18, %f20;
	mul.lo.s32 	%r91, %r4, %r71;
	sub.s32 	%r10, %r152, %r91;
	mov.b32 	%r172, 0;
	@%p3 bra 	$L__BB0_6;
	and.b32  	%r92, %r72, 2147483644;
	neg.s32 	%r170, %r92;
	mul.lo.s32 	%r93, %r72, %r71;
	mad.lo.s32 	%r169, %r93, %r4, %r10;
	mad.lo.s32 	%r94, %r73, %r5, %r73;
	add.s32 	%r95, %r9, %r94;
	mul.lo.s32 	%r96, %r74, %r95;
	add.s32 	%r168, %r8, %r96;
	add.s32 	%r167, %r6, %r96;
	add.s32 	%r97, %r5, 2;
	mul.lo.s32 	%r98, %r73, %r97;
	add.s32 	%r99, %r9, %r98;
	mul.lo.s32 	%r100, %r74, %r99;
	add.s32 	%r166, %r8, %r100;
	add.s32 	%r165, %r6, %r100;
	add.s32 	%r101, %r5, 3;
	mul.lo.s32 	%r102, %r73, %r101;
	add.s32 	%r103, %r9, %r102;
	mul.lo.s32 	%r104, %r74, %r103;
	add.s32 	%r164, %r8, %r104;
	add.s32 	%r163, %r6, %r104;
	mul.lo.s32 	%r105, %r73, %r72;
	mul.lo.s32 	%r106, %r105, %r4;
	add.s32 	%r107, %r9, %r106;
	mul.lo.s32 	%r108, %r74, %r107;
	add.s32 	%r162, %r8, %r108;
	add.s32 	%r161, %r6, %r108;
	add.s32 	%r109, %r7, %r94;
	mul.lo.s32 	%r110, %r74, %r109;
	add.s32 	%r160, %r8, %r110;
	add.s32 	%r159, %r6, %r110;
	add.s32 	%r111, %r7, %r98;
	mul.lo.s32 	%r112, %r74, %r111;
	add.s32 	%r158, %r8, %r112;
	add.s32 	%r157, %r6, %r112;
	add.s32 	%r113, %r7, %r102;
	mul.lo.s32 	%r114, %r74, %r113;
	add.s32 	%r156, %r8, %r114;
	add.s32 	%r155, %r6, %r114;
	add.s32 	%r115, %r7, %r106;
	mul.lo.s32 	%r116, %r74, %r115;
	add.s32 	%r154, %r8, %r116;
	add.s32 	%r153, %r6, %r116;
$L__BB0_5:
	.pragma "nounroll";
	and.b32  	%r172, %r72, 2147483644;
	mul.wide.s32 	%rd9, %r153, 4;
	add.s64 	%rd10, %rd2, %rd9;
	ld.global.f32 	%f21, [%rd10];
	mul.wide.s32 	%rd11, %r161, 4;
	add.s64 	%rd12, %rd2, %rd11;
	ld.global.f32 	%f22, [%rd12];
	mul.f32 	%f23, %f2, %f22;
	fma.rn.f32 	%f24, %f1, %f21, %f23;
	mul.wide.s32 	%rd13, %r154, 4;
	add.s64 	%rd14, %rd2, %rd13;
	ld.global.f32 	%f25, [%rd14];
	fma.rn.f32 	%f26, %f3, %f25, %f24;
	mul.wide.s32 	%rd15, %r162, 4;
	add.s64 	%rd16, %rd2, %rd15;
	ld.global.f32 	%f27, [%rd16];
	fma.rn.f32 	%f28, %f4, %f27, %f26;
	mul.wide.s32 	%rd17, %r169, 4;
	add.s64 	%rd18, %rd1, %rd17;
	st.global.f32 	[%rd18], %f28;
	mul.wide.s32 	%rd19, %r159, 4;
	add.s64 	%rd20, %rd2, %rd19;
	ld.global.f32 	%f29, [%rd20];
	mul.wide.s32 	%rd21, %r167, 4;
	add.s64 	%rd22, %rd2, %rd21;
	ld.global.f32 	%f30, [%rd22];
	mul.f32 	%f31, %f2, %f30;
	fma.rn.f32 	%f32, %f1, %f29, %f31;
	mul.wide.s32 	%rd23, %r160, 4;
	add.s64 	%rd24, %rd2, %rd23;
	ld.global.f32 	%f33, [%rd24];
	fma.rn.f32 	%f34, %f3, %f33, %f32;
	mul.wide.s32 	%rd25, %r168, 4;
	add.s64 	%rd26, %rd2, %rd25;
	ld.global.f32 	%f35, [%rd26];
	fma.rn.f32 	%f36, %f4, %f35, %f34;
	add.s64 	%rd28, %rd18, %rd65;
	st.global.f32 	[%rd28], %f36;
	mul.wide.s32 	%rd29, %r157, 4;
	add.s64 	%rd30, %rd2, %rd29;
	ld.global.f32 	%f37, [%rd30];
	mul.wide.s32 	%rd31, %r165, 4;
	add.s64 	%rd32, %rd2, %rd31;
	ld.global.f32 	%f38, [%rd32];
	mul.f32 	%f39, %f2, %f38;
	fma.rn.f32 	%f40, %f1, %f37, %f39;
	mul.wide.s32 	%rd33, %r158, 4;
	add.s64 	%rd34, %rd2, %rd33;
	ld.global.f32 	%f41, [%rd34];
	fma.rn.f32 	%f42, %f3, %f41, %f40;
	mul.wide.s32 	%rd35, %r166, 4;
	add.s64 	%rd36, %rd2, %rd35;
	ld.global.f32 	%f43, [%rd36];
	fma.rn.f32 	%f44, %f4, %f43, %f42;
	add.s64 	%rd37, %rd28, %rd65;
	st.global.f32 	[%rd37], %f44;
	mul.wide.s32 	%rd38, %r155, 4;
	add.s64 	%rd39, %rd2, %rd38;
	ld.global.f32 	%f45, [%rd39];
	mul.wide.s32 	%rd40, %r163, 4;
	add.s64 	%rd41, %rd2, %rd40;
	ld.global.f32 	%f46, [%rd41];
	mul.f32 	%f47, %f2, %f46;
	fma.rn.f32 	%f48, %f1, %f45, %f47;
	mul.wide.s32 	%rd42, %r156, 4;
	add.s64 	%rd43, %rd2, %rd42;
	ld.global.f32 	%f49, [%rd43];
	fma.rn.f32 	%f50, %f3, %f49, %f48;
	mul.wide.s32 	%rd44, %r164, 4;
	add.s64 	%rd45, %rd2, %rd44;
	ld.global.f32 	%f51, [%rd45];
	fma.rn.f32 	%f52, %f4, %f51, %f50;
	add.s64 	%rd46, %rd37, %rd65;
	st.global.f32 	[%rd46], %f52;
	add.s32 	%r170, %r170, 4;
	shl.b32 	%r117, %r71, 2;
	add.s32 	%r169, %r169, %r117;
	add.s32 	%r168, %r168, %r2;
	add.s32 	%r167, %r167, %r2;
	add.s32 	%r166, %r166, %r2;
	add.s32 	%r165, %r165, %r2;
	add.s32 	%r164, %r164, %r2;
	add.s32 	%r163, %r163, %r2;
	add.s32 	%r162, %r162, %r2;
	add.s32 	%r161, %r161, %r2;
	add.s32 	%r160, %r160, %r2;
	add.s32 	%r159, %r159, %r2;
	add.s32 	%r158, %r158, %r2;
	add.s32 	%r157, %r157, %r2;
	add.s32 	%r156, %r156, %r2;
	add.s32 	%r155, %r155, %r2;
	add.s32 	%r154, %r154, %r2;
	add.s32 	%r153, %r153, %r2;
	setp.eq.s32 	%p10, %r170, 0;
	@%p10 bra 	$L__BB0_6;
	bra.uni 	$L__BB0_5;
$L__BB0_6:
	and.b32  	%r118, %r72, 3;
	setp.eq.s32 	%p11, %r118, 0;
	@%p11 bra 	$L__BB0_11;
	setp.eq.s32 	%p12, %r118, 1;
	@%p12 bra 	$L__BB0_9;
	add.s32 	%r119, %r172, %r5;
	mul.lo.s32 	%r120, %r119, %r73;
	add.s32 	%r121, %r120, %r7;
	mul.lo.s32 	%r122, %r121, %r74;
	add.s32 	%r123, %r122, %r6;
	mul.wide.s32 	%rd47, %r123, 4;
	add.s64 	%rd48, %rd2, %rd47;
	ld.global.f32 	%f53, [%rd48];
	add.s32 	%r124, %r120, %r9;
	mul.lo.s32 	%r125, %r124, %r74;
	add.s32 	%r126, %r125, %r6;
	mul.wide.s32 	%rd49, %r126, 4;
	add.s64 	%rd50, %rd2, %rd49;
	ld.global.f32 	%f54, [%rd50];
	mul.f32 	%f55, %f2, %f54;
	fma.rn.f32 	%f56, %f1, %f53, %f55;
	add.s32 	%r127, %r122, %r8;
	mul.wide.s32 	%rd51, %r127, 4;
	add.s64 	%rd52, %rd2, %rd51;
	ld.global.f32 	%f57, [%rd52];
	fma.rn.f32 	%f58, %f3, %f57, %f56;
	add.s32 	%r128, %r125, %r8;
	mul.wide.s32 	%rd53, %r128, 4;
	add.s64 	%rd54, %rd2, %rd53;
	ld.global.f32 	%f59, [%rd54];
	fma.rn.f32 	%f60, %f4, %f59, %f58;
	mad.lo.s32 	%r129, %r119, %r71, %r10;
	mul.wide.s32 	%rd55, %r129, 4;
	add.s64 	%rd56, %rd1, %rd55;
	st.global.f32 	[%rd56], %f60;
	add.s32 	%r130, %r121, %r73;
	mul.lo.s32 	%r131, %r130, %r74;
	add.s32 	%r132, %r131, %r6;
	mul.wide.s32 	%rd57, %r132, 4;
	add.s64 	%rd58, %rd2, %rd57;
	ld.global.f32 	%f61, [%rd58];
	add.s32 	%r133, %r124, %r73;
	mul.lo.s32 	%r134, %r133, %r74;
	add.s32 	%r135, %r134, %r6;
	mul.wide.s32 	%rd59, %r135, 4;
	add.s64 	%rd60, %rd2, %rd59;
	ld.global.f32 	%f62, [%rd60];
	mul.f32 	%f63, %f2, %f62;
	fma.rn.f32 	%f64, %f1, %f61, %f63;
	add.s32 	%r136, %r131, %r8;
	mul.wide.s32 	%rd61, %r136, 4;
	add.s64 	%rd62, %rd2, %rd61;
	ld.global.f32 	%f65, [%rd62];
	fma.rn.f32 	%f66, %f3, %f65, %f64;
	add.s32 	%r137, %r134, %r8;
	mul.wide.s32 	%rd63, %r137, 4;
	add.s64 	%rd64, %rd2, %rd63;
	ld.global.f32 	%f67, [%rd64];
	fma.rn.f32 	%f68, %f4, %f67, %f66;
	add.s64 	%rd66, %rd56, %rd65;
	st.global.f32 	[%rd66], %f68;
	add.s32 	%r172, %r172, 2;
$L__BB0_9:
	and.b32  	%r138, %r72, 1;
	setp.eq.b32 	%p13, %r138, 1;
	not.pred 	%p14, %p13;
	@%p14 bra 	$L__BB0_11;
	add.s32 	%r139, %r172, %r5;
	mul.lo.s32 	%r140, %r139, %r73;
	add.s32 	%r141, %r140, %r7;
	mul.lo.s32 	%r142, %r141, %r74;
	add.s32 	%r143, %r142, %r6;
	mul.wide.s32 	%rd67, %r143, 4;
	add.s64 	%rd68, %rd2, %rd67;
	ld.global.f32 	%f69, [%rd68];
	add.s32 	%r144, %r140, %r9;
	mul.lo.s32 	%r145, %r144, %r74;
	add.s32 	%r146, %r145, %r6;
	mul.wide.s32 	%rd69, %r146, 4;
	add.s64 	%rd70, %rd2, %rd69;
	ld.global.f32 	%f70, [%rd70];
	mul.f32 	%f71, %f2, %f70;
	fma.rn.f32 	%f72, %f1, %f69, %f71;
	add.s32 	%r147, %r142, %r8;
	mul.wide.s32 	%rd71, %r147, 4;
	add.s64 	%rd72, %rd2, %rd71;
	ld.global.f32 	%f73, [%rd72];
	fma.rn.f32 	%f74, %f3, %f73, %f72;
	add.s32 	%r148, %r145, %r8;
	mul.wide.s32 	%rd73, %r148, 4;
	add.s64 	%rd74, %rd2, %rd73;
	ld.global.f32 	%f75, [%rd74];
	fma.rn.f32 	%f76, %f4, %f75, %f74;
	mad.lo.s32 	%r149, %r139, %r71, %r10;
	mul.wide.s32 	%rd75, %r149, 4;
	add.s64 	%rd76, %rd1, %rd75;
	st.global.f32 	[%rd76], %f76;
$L__BB0_11:
	mov.u32 	%r150, %ntid.x;
	mov.u32 	%r151, %nctaid.x;
	mad.lo.s32 	%r152, %r150, %r151, %r152;
	setp.lt.s32 	%p15, %r152, %r70;
	@%p15 bra 	$L__BB0_3;
$L__BB0_12:
	ret;

}
	// .globl	_Z23cuComputeDistanceGlobalPKfiS0_iiPf
.visible .entry _Z23cuComputeDistanceGlobalPKfiS0_iiPf(
	.param .u64 .ptr .align 1 _Z23cuComputeDistanceGlobalPKfiS0_iiPf_param_0,
	.param .u32 _Z23cuComputeDistanceGlobalPKfiS0_iiPf_param_1,
	.param .u64 .ptr .align 1 _Z23cuComputeDistanceGlobalPKfiS0_iiPf_param_2,
	.param .u32 _Z23cuComputeDistanceGlobalPKfiS0_iiPf_param_3,
	.param .u32 _Z23cuComputeDistanceGlobalPKfiS0_iiPf_param_4,
	.param .u64 .ptr .align 1 _Z23cuComputeDistanceGlobalPKfiS0_iiPf_param_5
)
{
	.reg .pred 	%p<13>;
	.reg .b32 	%r<48>;
	.reg .b32 	%f<83>;
	.reg .b64 	%rd<13>;
	// demoted variable
	.shared .align 4 .b8 _ZZ23cuComputeDistanceGlobalPKfiS0_iiPfE8shared_A[1024];
	// demoted variable
	.shared .align 4 .b8 _ZZ23cuComputeDistanceGlobalPKfiS0_iiPfE8shared_B[1024];
	// demoted variable
	.shared .align 4 .u32 _ZZ23cuComputeDistanceGlobalPKfiS0_iiPfE7begin_A;
	// demoted variable
	.shared .align 4 .u32 _ZZ23cuComputeDistanceGlobalPKfiS0_iiPfE7begin_B;
	// demoted variable
	.shared .align 4 .u32 _ZZ23cuComputeDistanceGlobalPKfiS0_iiPfE6step_A;
	// demoted variable
	.shared .align 4 .u32 _ZZ23cuComputeDistanceGlobalPKfiS0_iiPfE6step_B;
	// demoted variable
	.shared .align 4 .u32 _ZZ23cuComputeDistanceGlobalPKfiS0_iiPfE5end_A;
	ld.param.u64 	%rd3, [_Z23cuComputeDistanceGlobalPKfiS0_iiPf_param_0];
	ld.param.u32 	%r18, [_Z23cuComputeDistanceGlobalPKfiS0_iiPf_param_1];
	ld.param.u64 	%rd4, [_Z23cuComputeDistanceGlobalPKfiS0_iiPf_param_2];
	ld.param.u32 	%r19, [_Z23cuComputeDistanceGlobalPKfiS0_iiPf_param_3];
	ld.param.u32 	%r20, [_Z23cuComputeDistanceGlobalPKfiS0_iiPf_param_4];
	ld.param.u64 	%rd5, [_Z23cuComputeDistanceGlobalPKfiS0_iiPf_param_5];
	mov.u32 	%r1, %tid.x;
	mov.u32 	%r2, %tid.y;
	mov.u32 	%r21, %ctaid.y;
	shl.b32 	%r47, %r21, 4;
	st.shared.u32 	[_ZZ23cuComputeDistanceGlobalPKfiS0_iiPfE7begin_A], %r47;
	mov.u32 	%r22, %ctaid.x;
	shl.b32 	%r46, %r22, 4;
	st.shared.u32 	[_ZZ23cuComputeDistanceGlobalPKfiS0_iiPfE7begin_B], %r46;
	shl.b32 	%r23, %r18, 4;
	st.shared.u32 	[_ZZ23cuComputeDistanceGlobalPKfiS0_iiPfE6step_A], %r23;
	shl.b32 	%r24, %r19, 4;
	st.shared.u32 	[_ZZ23cuComputeDistanceGlobalPKfiS0_iiPfE6step_B], %r24;
	add.s32 	%r25, %r20, -1;
	mul.lo.s32 	%r26, %r25, %r18;
	add.s32 	%r27, %r47, %r26;
	st.shared.u32 	[_ZZ23cuComputeDistanceGlobalPKfiS0_iiPfE5end_A], %r27;
	add.s32 	%r5, %r46, %r1;
	add.s32 	%r6, %r47, %r2;
	setp.lt.s32 	%p2, %r26, 0;
	mov.f32 	%f81, 0f00000000;
	@%p2 bra 	$L__BB1_11;
	setp.lt.s32 	%p3, %r6, %r18;
	setp.lt.s32 	%p4, %r5, %r19;
	shl.b32 	%r28, %r2, 6;
	mov.u32 	%r29, _ZZ23cuComputeDistanceGlobalPKfiS0_iiPfE8shared_A;
	add.s32 	%r30, %r29, %r28;
	shl.b32 	%r31, %r1, 2;
	add.s32 	%r7, %r30, %r31;
	mov.u32 	%r32, _ZZ23cuComputeDistanceGlobalPKfiS0_iiPfE8shared_B;
	add.s32 	%r12, %r32, %r31;
	add.s32 	%r8, %r12, %r28;
	mad.lo.s32 	%r9, %r18, %r2, %r1;
	mad.lo.s32 	%r10, %r19, %r2, %r1;
	and.pred  	%p1, %p3, %p4;
	mad.lo.s32 	%r11, %r2, -60, %r30;
	add.s32 	%r13, %r47, %r1;
	cvta.to.global.u64 	%rd1, %rd3;
	cvta.to.global.u64 	%rd2, %rd4;
	mov.f32 	%f81, 0f00000000;
	not.pred 	%p8, %p1;
$L__BB1_2:
	div.s32 	%r33, %r47, %r18;
	add.s32 	%r34, %r33, %r2;
	setp.ge.s32 	%p5, %r34, %r20;
	mov.f32 	%f80, 0f00000000;
	@%p5 bra 	$L__BB1_7;
	setp.ge.s32 	%p6, %r13, %r18;
	mov.f32 	%f79, 0f00000000;
	@%p6 bra 	$L__BB1_5;
	add.s32 	%r36, %r9, %r47;
	mul.wide.s32 	%rd6, %r36, 4;
	add.s64 	%rd7, %rd1, %rd6;
	ld.global.f32 	%f79, [%rd7];
$L__BB1_5:
	setp.ge.s32 	%p7, %r5, %r19;
	st.shared.f32 	[%r7], %f79;
	@%p7 bra 	$L__BB1_8;
	add.s32 	%r37, %r10, %r46;
	mul.wide.s32 	%rd8, %r37, 4;
	add.s64 	%rd9, %rd2, %rd8;
	ld.global.f32 	%f80, [%rd9];
	bra.uni 	$L__BB1_8;
$L__BB1_7:
	mov.b32 	%r35, 0;
	st.shared.u32 	[%r7], %r35;
$L__BB1_8:
	st.shared.f32 	[%r8], %f80;
	bar.sync 	0;
	@%p8 bra 	$L__BB1_10;
	ld.shared.f32 	%f14, [%r11];
	ld.shared.f32 	%f15, [%r12];
	sub.f32 	%f16, %f14, %f15;
	fma.rn.f32 	%f17, %f16, %f16, %f81;
	ld.shared.f32 	%f18, [%r11+64];
	ld.shared.f32 	%f19, [%r12+64];
	sub.f32 	%f20, %f18, %f19;
	fma.rn.f32 	%f21, %f20, %f20, %f17;
	ld.shared.f32 	%f22, [%r11+128];
	ld.shared.f32 	%f23, [%r12+128];
	sub.f32 	%f24, %f22, %f23;
	fma.rn.f32 	%f25, %f24, %f24, %f21;
	ld.shared.f32 	%f26, [%r11+192];
	ld.shared.f32 	%f27, [%r12+192];
	sub.f32 	%f28, %f26, %f27;
	fma.rn.f32 	%f29, %f28, %f28, %f25;
	ld.shared.f32 	%f30, [%r11+256];
	ld.shared.f32 	%f31, [%r12+256];
	sub.f32 	%f32, %f30, %f31;
	fma.rn.f32 	%f33, %f32, %f32, %f29;
	ld.shared.f32 	%f34, [%r11+320];
	ld.shared.f32 	%f35, [%r12+320];
	sub.f32 	%f36, %f34, %f35;
	fma.rn.f32 	%f37, %f36, %f36, %f33;
	ld.shared.f32 	%f38, [%r11+384];
	ld.shared.f32 	%f39, [%r12+384];
	sub.f32 	%f40, %f38, %f39;
	fma.rn.f32 	%f41, %f40, %f40, %f37;
	ld.shared.f32 	%f42, [%r11+448];
	ld.shared.f32 	%f43, [%r12+448];
	sub.f32 	%f44, %f42, %f43;
	fma.rn.f32 	%f45, %f44, %f44, %f41;
	ld.shared.f32 	%f46, [%r11+512];
	ld.shared.f32 	%f47, [%r12+512];
	sub.f32 	%f48, %f46, %f47;
	fma.rn.f32 	%f49, %f48, %f48, %f45;
	ld.shared.f32 	%f50, [%r11+576];
	ld.shared.f32 	%f51, [%r12+576];
	sub.f32 	%f52, %f50, %f51;
	fma.rn.f32 	%f53, %f52, %f52, %f49;
	ld.shared.f32 	%f54, [%r11+640];
	ld.shared.f32 	%f55, [%r12+640];
	sub.f32 	%f56, %f54, %f55;
	fma.rn.f32 	%f57, %f56, %f56, %f53;
	ld.shared.f32 	%f58, [%r11+704];
	ld.shared.f32 	%f59, [%r12+704];
	sub.f32 	%f60, %f58, %f59;
	fma.rn.f32 	%f61, %f60, %f60, %f57;
	ld.shared.f32 	%f62, [%r11+768];
	ld.shared.f32 	%f63, [%r12+768];
	sub.f32 	%f64, %f62, %f63;
	fma.rn.f32 	%f65, %f64, %f64, %f61;
	ld.shared.f32 	%f66, [%r11+832];
	ld.shared.f32 	%f67, [%r12+832];
	sub.f32 	%f68, %f66, %f67;
	fma.rn.f32 	%f69, %f68, %f68, %f65;
	ld.shared.f32 	%f70, [%r11+896];
	ld.shared.f32 	%f71, [%r12+896];
	sub.f32 	%f72, %f70, %f71;
	fma.rn.f32 	%f73, %f72, %f72, %f69;
	ld.shared.f32 	%f74, [%r11+960];
	ld.shared.f32 	%f75, [%r12+960];
	sub.f32 	%f76, %f74, %f75;
	fma.rn.f32 	%f81, %f76, %f76, %f73;
$L__BB1_10:
	bar.sync 	0;
	ld.shared.u32 	%r38, [_ZZ23cuComputeDistanceGlobalPKfiS0_iiPfE6step_A];
	add.s32 	%r47, %r38, %r47;
	ld.shared.u32 	%r39, [_ZZ23cuComputeDistanceGlobalPKfiS0_iiPfE6step_B];
	add.s32 	%r46, %r39, %r46;
	ld.shared.u32 	%r40, [_ZZ23cuComputeDistanceGlobalPKfiS0_iiPfE5end_A];
	setp.le.s32 	%p9, %r47, %r40;
	@%p9 bra 	$L__BB1_2;
$L__BB1_11:
	setp.ge.s32 	%p10, %r6, %r18;
	setp.ge.s32 	%p11, %r5, %r19;
	or.pred  	%p12, %p10, %p11;
	@%p12 bra 	$L__BB1_13;
	ld.shared.u32 	%r41, [_ZZ23cuComputeDistanceGlobalPKfiS0_iiPfE7begin_A];
	add.s32 	%r42, %r41, %r2;
	ld.shared.u32 	%r43, [_ZZ23cuComputeDistanceGlobalPKfiS0_iiPfE7begin_B];
	add.s32 	%r44, %r43, %r1;
	mad.lo.s32 	%r45, %r42, %r19, %r44;
	cvta.to.global.u64 	%rd10, %rd5;
	mul.wide.s32 	%rd11, %r45, 4;
	add.s64 	%rd12, %rd10, %rd11;
	st.global.f32 	[%rd12], %f81;
$L__BB1_13:
	ret;

}
	// .globl	_Z15cuInsertionSortPfPiiii
.visible .entry _Z15cuInsertionSortPfPiiii(
	.param .u64 .ptr .align 1 _Z15cuInsertionSortPfPiiii_param_0,
	.param .u64 .ptr .align 1 _Z15cuInsertionSortPfPiiii_param_1,
	.param .u32 _Z15cuInsertionSortPfPiiii_param_2,
	.param .u32 _Z15cuInsertionSortPfPiiii_param_3,
	.param .u32 _Z15cuInsertionSortPfPiiii_param_4
)
{
	.reg .pred 	%p<35>;
	.reg .b32 	%r<153>;
	.reg .b32 	%f<56>;
	.reg .b64 	%rd<93>;

	ld.param.u64 	%rd24, [_Z15cuInsertionSortPfPiiii_param_0];
	ld.param.u64 	%rd25, [_Z15cuInsertionSortPfPiiii_param_1];
	ld.param.u32 	%r69, [_Z15cuInsertionSortPfPiiii_param_2];
	ld.param.u32 	%r70, [_Z15cuInsertionSortPfPiiii_param_3];
	ld.param.u32 	%r71, [_Z15cuInsertionSortPfPiiii_param_4];
	mov.u32 	%r72, %ctaid.x;
	mov.u32 	%r73, %ntid.x;
	mov.u32 	%r74, %tid.x;
	mad.lo.s32 	%r1, %r72, %r73, %r74;
	setp.ge.u32 	%p1, %r1, %r69;
	@%p1 bra 	$L__BB2_50;
	cvta.to.global.u64 	%rd26, %rd24;
	cvta.to.global.u64 	%rd27, %rd25;
	mul.wide.u32 	%rd28, %r1, 4;
	add.s64 	%rd1, %rd26, %rd28;
	add.s64 	%rd2, %rd27, %rd28;
	ld.global.f32 	%f49, [%rd1];
	mov.b32 	%r75, 1;
	st.global.u32 	[%rd2], %r75;
	setp.lt.s32 	%p2, %r71, 2;
	@%p2 bra 	$L__BB2_18;
	add.s32 	%r2, %r71, -2;
	shl.b32 	%r3, %r69, 2;
	mov.b32 	%r129, 1;
	mov.b32 	%r130, 0;
	mul.wide.s32 	%rd41, %r69, 4;
$L__BB2_3:
	mov.u32 	%r5, %r129;
	mul.lo.s32 	%r78, %r5, %r69;
	cvt.s64.s32 	%rd92, %r78;
	mul.wide.s32 	%rd29, %r78, 4;
	add.s64 	%rd4, %rd1, %rd29;
	ld.global.f32 	%f3, [%rd4];
	setp.geu.f32 	%p3, %f3, %f49;
	@%p3 bra 	$L__BB2_17;
	add.s32 	%r6, %r5, -1;
	setp.lt.u32 	%p4, %r5, 2;
	mov.u32 	%r132, %r6;
	@%p4 bra 	$L__BB2_8;
	mov.b32 	%r131, 0;
$L__BB2_6:
	mul.lo.s32 	%r80, %r131, %r69;
	mul.wide.s32 	%rd30, %r80, 4;
	add.s64 	%rd31, %rd1, %rd30;
	ld.global.f32 	%f28, [%rd31];
	setp.gt.f32 	%p5, %f28, %f3;
	mov.u32 	%r132, %r131;
	@%p5 bra 	$L__BB2_8;
	add.s32 	%r131, %r131, 1;
	setp.ne.s32 	%p6, %r131, %r130;
	mov.u32 	%r132, %r6;
	@%p6 bra 	$L__BB2_6;
$L__BB2_8:
	setp.le.u32 	%p7, %r5, %r132;
	@%p7 bra 	$L__BB2_16;
	sub.s32 	%r81, %r5, %r132;
	and.b32  	%r10, %r81, 3;
	setp.eq.s32 	%p8, %r10, 0;
	mov.u32 	%r133, %r5;
	@%p8 bra 	$L__BB2_13;
	cvt.u32.u64 	%r82, %rd92;
	sub.s32 	%r11, %r82, %r69;
	mul.wide.s32 	%rd32, %r11, 4;
	add.s64 	%rd5, %rd1, %rd32;
	ld.global.f32 	%f29, [%rd5];
	st.global.f32 	[%rd4], %f29;
	add.s64 	%rd6, %rd2, %rd32;
	ld.global.u32 	%r83, [%rd6];
	add.s64 	%rd34, %rd6, %rd41;
	st.global.u32 	[%rd34], %r83;
	setp.eq.s32 	%p9, %r10, 1;
	mov.u32 	%r133, %r6;
	@%p9 bra 	$L__BB2_13;
	add.s32 	%r133, %r5, -2;
	sub.s32 	%r13, %r11, %r69;
	mul.wide.s32 	%rd35, %r13, 4;
	add.s64 	%rd7, %rd1, %rd35;
	ld.global.f32 	%f30, [%rd7];
	st.global.f32 	[%rd5], %f30;
	add.s64 	%rd8, %rd2, %rd35;
	ld.global.u32 	%r84, [%rd8];
	st.global.u32 	[%rd6], %r84;
	setp.eq.s32 	%p10, %r10, 2;
	@%p10 bra 	$L__BB2_13;
	add.s32 	%r133, %r5, -3;
	sub.s32 	%r85, %r13, %r69;
	mul.wide.s32 	%rd36, %r85, 4;
	add.s64 	%rd37, %rd1, %rd36;
	ld.global.f32 	%f31, [%rd37];
	st.global.f32 	[%rd7], %f31;
	add.s64 	%rd38, %rd2, %rd36;
	ld.global.u32 	%r86, [%rd38];
	st.global.u32 	[%rd8], %r86;
$L__BB2_13:
	sub.s32 	%r87, %r130, %r132;
	setp.lt.u32 	%p11, %r87, 3;
	@%p11 bra 	$L__BB2_16;
	add.s32 	%r88, %r133, -3;
	mul.lo.s32 	%r137, %r69, %r88;
	add.s32 	%r89, %r133, -4;
	mul.lo.s32 	%r136, %r69, %r89;
	add.s32 	%r90, %r133, -2;
	mul.lo.s32 	%r135, %r69, %r90;
	add.s32 	%r91, %r133, -1;
	mul.lo.s32 	%r134, %r69, %r91;
$L__BB2_15:
	mul.wide.s32 	%rd39, %r134, 4;
	add.s64 	%rd40, %rd1, %rd39;
	ld.global.f32 	%f32, [%rd40];
	add.s64 	%rd42, %rd40, %rd41;
	st.global.f32 	[%rd42], %f32;
	add.s64 	%rd43, %rd2, %rd39;
	ld.global.u32 	%r92, [%rd43];
	add.s64 	%rd44, %rd43, %rd41;
	st.global.u32 	[%rd44], %r92;
	mul.wide.s32 	%rd45, %r135, 4;
	add.s64 	%rd46, %rd1, %rd45;
	ld.global.f32 	%f33, [%rd46];
	st.global.f32 	[%rd40], %f33;
	add.s64 	%rd47, %rd2, %rd45;
	ld.global.u32 	%r93, [%rd47];
	st.global.u32 	[%rd43], %r93;
	mul.wide.s32 	%rd48, %r137, 4;
	add.s64 	%rd49, %rd1, %rd48;
	ld.global.f32 	%f34, [%rd49];
	st.global.f32 	[%rd46], %f34;
	add.s64 	%rd50, %rd2, %rd48;
	ld.global.u32 	%r94, [%rd50];
	st.global.u32 	[%rd47], %r94;
	add.s32 	%r133, %r133, -4;
	mul.wide.s32 	%rd51, %r136, 4;
	add.s64 	%rd52, %rd1, %rd51;
	ld.global.f32 	%f35, [%rd52];
	st.global.f32 	[%rd49], %f35;
	add.s64 	%rd53, %rd2, %rd51;
	ld.global.u32 	%r95, [%rd53];
	st.global.u32 	[%rd50], %r95;
	sub.s32 	%r137, %r137, %r3;
	sub.s32 	%r136, %r136, %r3;
	sub.s32 	%r135, %r135, %r3;
	sub.s32 	%r134, %r134, %r3;
	setp.gt.s32 	%p12, %r133, %r132;
	@%p12 bra 	$L__BB2_15;
$L__BB2_16:
	mul.lo.s32 	%r96, %r132, %r69;
	cvt.s64.s32 	%rd92, %r96;
	mul.wide.s32 	%rd54, %r96, 4;
	add.s64 	%rd55, %rd1, %rd54;
	st.global.f32 	[%rd55], %f3;
$L__BB2_17:
	add.s32 	%r129, %r5, 1;
	shl.b64 	%rd56, %rd92, 2;
	add.s64 	%rd57, %rd2, %rd56;
	st.global.u32 	[%rd57], %r129;
	ld.global.f32 	%f49, [%rd4];
	setp.ne.s32 	%p13, %r130, %r2;
	mov.u32 	%r130, %r5;
	@%p13 bra 	$L__BB2_3;
$L__BB2_18:
	add.s32 	%r31, %r71, -1;
	mul.lo.s32 	%r32, %r31, %r69;
	setp.ge.s32 	%p14, %r71, %r70;
	@%p14 bra 	$L__BB2_50;
	setp.lt.s32 	%p15, %r71, 2;
	mul.wide.s32 	%rd58, %r32, 4;
	add.s64 	%rd11, %rd1, %rd58;
	@%p15 bra 	$L__BB2_34;
	add.s32 	%r33, %r71, -2;
	sub.s32 	%r102, %r32, %r69;
	mul.wide.s32 	%rd64, %r102, 4;
	add.s64 	%rd12, %rd1, %rd64;
	add.s64 	%rd13, %rd2, %rd64;
	mul.wide.s32 	%rd14, %r69, 4;
	sub.s32 	%r103, %r102, %r69;
	mul.wide.s32 	%rd65, %r103, 4;
	add.s64 	%rd15, %rd1, %rd65;
	add.s64 	%rd16, %rd2, %rd65;
	sub.s32 	%r104, %r103, %r69;
	mul.wide.s32 	%rd66, %r104, 4;
	add.s64 	%rd17, %rd1, %rd66;
	add.s64 	%rd18, %rd2, %rd66;
	mov.u32 	%r139, %r71;
$L__BB2_21:
	mul.lo.s32 	%r105, %r139, %r69;
	mul.wide.s32 	%rd67, %r105, 4;
	add.s64 	%rd68, %rd1, %rd67;
	ld.global.f32 	%f7, [%rd68];
	setp.geu.f32 	%p25, %f7, %f49;
	@%p25 bra 	$L__BB2_33;
	mov.b32 	%r140, 0;
$L__BB2_23:
	mul.lo.s32 	%r107, %r140, %r69;
	mul.wide.s32 	%rd69, %r107, 4;
	add.s64 	%rd70, %rd1, %rd69;
	ld.global.f32 	%f36, [%rd70];
	setp.gt.f32 	%p26, %f36, %f7;
	mov.u32 	%r47, %r140;
	@%p26 bra 	$L__BB2_25;
	add.s32 	%r140, %r140, 1;
	setp.eq.s32 	%p27, %r140, %r31;
	mov.u32 	%r47, %r31;
	@%p27 bra 	$L__BB2_25;
	bra.uni 	$L__BB2_23;
$L__BB2_25:
	setp.gt.s32 	%p28, %r31, %r47;
	@%p28 bra 	$L__BB2_26;
	bra.uni 	$L__BB2_32;
$L__BB2_26:
	not.b32 	%r108, %r47;
	add.s32 	%r109, %r71, %r108;
	and.b32  	%r42, %r109, 3;
	setp.eq.s32 	%p29, %r42, 0;
	mov.u32 	%r143, %r31;
	mov.u32 	%r144, %r71;
	@%p29 bra 	$L__BB2_30;
	ld.global.f32 	%f37, [%rd12];
	st.global.f32 	[%rd11], %f37;
	ld.global.u32 	%r110, [%rd13];
	add.s64 	%rd71, %rd13, %rd14;
	st.global.u32 	[%rd71], %r110;
	setp.eq.s32 	%p30, %r42, 1;
	mov.u32 	%r143, %r33;
	mov.u32 	%r144, %r31;
	@%p30 bra 	$L__BB2_30;
	add.s32 	%r43, %r71, -3;
	ld.global.f32 	%f38, [%rd15];
	st.global.f32 	[%rd12], %f38;
	ld.global.u32 	%r111, [%rd16];
	st.global.u32 	[%rd13], %r111;
	setp.eq.s32 	%p31, %r42, 2;
	mov.u32 	%r143, %r43;
	mov.u32 	%r144, %r33;
	@%p31 bra 	$L__BB2_30;
	add.s32 	%r143, %r71, -4;
	ld.global.f32 	%f39, [%rd17];
	st.global.f32 	[%rd15], %f39;
	ld.global.u32 	%r112, [%rd18];
	st.global.u32 	[%rd16], %r112;
	mov.u32 	%r144, %r43;
$L__BB2_30:
	sub.s32 	%r113, %r33, %r47;
	setp.lt.u32 	%p32, %r113, 3;
	@%p32 bra 	$L__BB2_32;
$L__BB2_31:
	add.s32 	%r114, %r144, -2;
	mul.lo.s32 	%r115, %r114, %r69;
	mul.wide.s32 	%rd72, %r115, 4;
	add.s64 	%rd73, %rd1, %rd72;
	ld.global.f32 	%f40, [%rd73];
	mul.lo.s32 	%r116, %r143, %r69;
	mul.wide.s32 	%rd74, %r116, 4;
	add.s64 	%rd75, %rd1, %rd74;
	st.global.f32 	[%rd75], %f40;
	add.s64 	%rd76, %rd2, %rd72;
	ld.global.u32 	%r117, [%rd76];
	add.s64 	%rd77, %rd2, %rd74;
	st.global.u32 	[%rd77], %r117;
	add.s32 	%r118, %r143, -2;
	mul.lo.s32 	%r119, %r118, %r69;
	mul.wide.s32 	%rd78, %r119, 4;
	add.s64 	%rd79, %rd1, %rd78;
	ld.global.f32 	%f41, [%rd79];
	add.s32 	%r120, %r119, %r69;
	add.s64 	%rd80, %rd79, %rd14;
	st.global.f32 	[%rd80], %f41;
	add.s64 	%rd81, %rd2, %rd78;
	ld.global.u32 	%r121, [%rd81];
	add.s64 	%rd82, %rd81, %rd14;
	st.global.u32 	[%rd82], %r121;
	add.s32 	%r144, %r143, -3;
	shl.b32 	%r122, %r69, 1;
	sub.s32 	%r123, %r120, %r122;
	mul.wide.s32 	%rd83, %r123, 4;
	add.s64 	%rd84, %rd1, %rd83;
	ld.global.f32 	%f42, [%rd84];
	st.global.f32 	[%rd79], %f42;
	add.s64 	%rd85, %rd2, %rd83;
	ld.global.u32 	%r124, [%rd85];
	st.global.u32 	[%rd81], %r124;
	add.s32 	%r143, %r143, -4;
	sub.s32 	%r125, %r123, %r69;
	mul.wide.s32 	%rd86, %r125, 4;
	add.s64 	%rd87, %rd1, %rd86;
	ld.global.f32 	%f43, [%rd87];
	st.global.f32 	[%rd84], %f43;
	add.s64 	%rd88, %rd2, %rd86;
	ld.global.u32 	%r126, [%rd88];
	st.global.u32 	[%rd85], %r126;
	setp.gt.s32 	%p33, %r143, %r47;
	@%p33 bra 	$L__BB2_31;
$L__BB2_32:
	mul.lo.s32 	%r127, %r47, %r69;
	mul.wide.s32 	%rd89, %r127, 4;
	add.s64 	%rd90, %rd1, %rd89;
	st.global.f32 	[%rd90], %f7;
	add.s32 	%r128, %r139, 1;
	add.s64 	%rd91, %rd2, %rd89;
	st.global.u32 	[%rd91], %r128;
	ld.global.f32 	%f49, [%rd11];
$L__BB2_33:
	add.s32 	%r139, %r139, 1;
	setp.eq.s32 	%p34, %r139, %r70;
	@%p34 bra 	$L__BB2_50;
	bra.uni 	$L__BB2_21;
$L__BB2_34:
	sub.s32 	%r97, %r70, %r71;
	and.b32  	%r48, %r97, 3;
	setp.eq.s32 	%p16, %r48, 0;
	add.s64 	%rd19, %rd2, %rd58;
	mov.u32 	%r149, %r71;
	@%p16 bra 	$L__BB2_39;
	add.s32 	%r148, %r71, 1;
	mul.lo.s32 	%r147, %r71, %r69;
	neg.s32 	%r146, %r48;
$L__BB2_36:
	.pragma "nounroll";
	mov.u32 	%r149, %r148;
	mul.wide.s32 	%rd60, %r147, 4;
	add.s64 	%rd61, %rd1, %rd60;
	ld.global.f32 	%f11, [%rd61];
	setp.geu.f32 	%p17, %f11, %f49;
	@%p17 bra 	$L__BB2_38;
	st.global.f32 	[%rd11], %f11;
	st.global.u32 	[%rd19], %r149;
	ld.global.f32 	%f49, [%rd11];
$L__BB2_38:
	add.s32 	%r148, %r149, 1;
	add.s32 	%r147, %r147, %r69;
	add.s32 	%r146, %r146, 1;
	setp.ne.s32 	%p18, %r146, 0;
	@%p18 bra 	$L__BB2_36;
$L__BB2_39:
	sub.s32 	%r98, %r71, %r70;
	setp.gt.u32 	%p19, %r98, -4;
	@%p19 bra 	$L__BB2_50;
	sub.s32 	%r152, %r149, %r70;
	add.s32 	%r151, %r149, 2;
	mul.lo.s32 	%r150, %r149, %r69;
	shl.b32 	%r62, %r69, 2;
	mul.wide.s32 	%rd21, %r69, 4;
$L__BB2_41:
	mul.wide.s32 	%rd62, %r150, 4;
	add.s64 	%rd20, %rd1, %rd62;
	ld.global.f32 	%f16, [%rd20];
	setp.geu.f32 	%p20, %f16, %f49;
	@%p20 bra 	$L__BB2_43;
	st.global.f32 	[%rd11], %f16;
	add.s32 	%r99, %r151, -1;
	st.global.u32 	[%rd19], %r99;
	ld.global.f32 	%f49, [%rd11];
$L__BB2_43:
	add.s64 	%rd22, %rd20, %rd21;
	ld.global.f32 	%f19, [%rd22];
	setp.geu.f32 	%p21, %f19, %f49;
	@%p21 bra 	$L__BB2_45;
	st.global.f32 	[%rd11], %f19;
	st.global.u32 	[%rd19], %r151;
	ld.global.f32 	%f49, [%rd11];
$L__BB2_45:
	add.s64 	%rd23, %rd22, %rd21;
	ld.global.f32 	%f22, [%rd23];
	setp.geu.f32 	%p22, %f22, %f49;
	@%p22 bra 	$L__BB2_47;
	st.global.f32 	[%rd11], %f22;
	add.s32 	%r100, %r151, 1;
	st.global.u32 	[%rd19], %r100;
	ld.global.f32 	%f49, [%rd11];
$L__BB2_47:
	add.s64 	%rd63, %rd23, %rd21;
	ld.global.f32 	%f25, [%rd63];
	setp.geu.f32 	%p23, %f25, %f49;
	@%p23 bra 	$L__BB2_49;
	st.global.f32 	[%rd11], %f25;
	add.s32 	%r101, %r151, 2;
	st.global.u32 	[%rd19], %r101;
	ld.global.f32 	%f49, [%rd11];
$L__BB2_49:
	add.s32 	%r152, %r152, 4;
	add.s32 	%r151, %r151, 4;
	add.s32 	%r150, %r150, %r62;
	setp.ne.s32 	%p24, %r152, 0;
	@%p24 bra 	$L__BB2_41;
$L__BB2_50:
	ret;

}
	// .globl	_Z14cuParallelSqrtPfii
.visible .entry _Z14cuParallelSqrtPfii(
	.param .u64 .ptr .align 1 _Z14cuParallelSqrtPfii_param_0,
	.param .u32 _Z14cuParallelSqrtPfii_param_1,
	.param .u32 _Z14cuParallelSqrtPfii_param_2
)
{
	.reg .pred 	%p<4>;
	.reg .b32 	%r<14>;
	.reg .b32 	%f<3>;
	.reg .b64 	%rd<5>;

	ld.param.u64 	%rd1, [_Z14cuParallelSqrtPfii_param_0];
	ld.param.u32 	%r3, [_Z14cuParallelSqrtPfii_param_1];
	ld.param.u32 	%r4, [_Z14cuParallelSqrtPfii_param_2];
	mov.u32 	%r6, %ctaid.x;
	mov.u32 	%r7, %ntid.x;
	mov.u32 	%r8, %tid.x;
	mad.lo.s32 	%r1, %r6, %r7, %r8;
	mov.u32 	%r9, %ctaid.y;
	mov.u32 	%r10, %ntid.y;
	mov.u32 	%r11, %tid.y;
	mad.lo.s32 	%r12, %r9, %r10, %r11;
	setp.ge.u32 	%p1, %r1, %r3;
	setp.ge.u32 	%p2, %r12, %r4;
	or.pred  	%p3, %p1, %p2;
	@%p3 bra 	$L__BB3_2;
	cvta.to.global.u64 	%rd2, %rd1;
	mad.lo.s32 	%r13, %r3, %r12, %r1;
	mul.wide.u32 	%rd3, %r13, 4;
	add.s64 	%rd4, %rd2, %rd3;
	ld.global.f32 	%f1, [%rd4];
	sqrt.rn.f32 	%f2, %f1;
	st.global.f32 	[%rd4], %f2;
$L__BB3_2:
	ret;

}


// ===== COMPILED SASS (sm_100) =====

	.target	sm_100

	.elftype	@"ET_EXEC"


//--------------------- .note.nv.tkinfo           --------------------------
	.section	.note.nv.tkinfo,"",@"SHT_NOTE"
	.sectionflags	@"SHF_NOTE_NV_TKINFO"
	.tkinfo
        /*0018*/ 	.word	0x00000002
        /*0030*/ 	.string	""
        /*0030*/ 	.string	"ptxas"
        /*0030*/ 	.string	"Cuda compilation tools, release 13.0, V13.0.88"
        /*0030*/ 	.string	"Build cuda_13.0.r13.0/compiler.36424714_0"
        /*0030*/ 	.string	"-arch sm_100 -m 64 "



//--------------------- .note.nv.cuinfo           --------------------------
	.section	.note.nv.cuinfo,"",@"SHT_NOTE"
	.sectionflags	@"SHF_NOTE_NV_CUINFO"
        /*0018*/ 	.short	0x0002
        /*001a*/ 	.short	0x0064
        /*001c*/ 	.short	0x0082
	.zero		2


//--------------------- .nv.info                  --------------------------
	.section	.nv.info,"",@"SHT_CUDA_INFO"
	.align	4


	//----- nvinfo : EIATTR_REGCOUNT
	.align		4
        /*0000*/ 	.byte	0x04, 0x2f
        /*0002*/ 	.short	(.L_1 - .L_0)
	.align		4
.L_0:
        /*0004*/ 	.word	index@(_Z26extract_with_interpolationiPfS_S_iiii)
        /*0008*/ 	.word	0x00000030


	//----- nvinfo : EIATTR_FRAME_SIZE
	.align		4
.L_1:
        /*000c*/ 	.byte	0x04, 0x11
        /*000e*/ 	.short	(.L_3 - .L_2)
	.align		4
.L_2:
        /*0010*/ 	.word	index@(_Z26extract_with_interpolationiPfS_S_iiii)
        /*0014*/ 	.word	0x00000000


	//----- nvinfo : EIATTR_REGCOUNT
	.align		4
.L_3:
        /*0018*/ 	.byte	0x04, 0x2f
        /*001a*/ 	.short	(.L_5 - .L_4)
	.align		4
.L_4:
        /*001c*/ 	.word	index@(_Z23cuComputeDistanceGlobalPKfiS0_iiPf)
        /*0020*/ 	.word	0x0000001e


	//----- nvinfo : EIATTR_FRAME_SIZE
	.align		4
.L_5:
        /*0024*/ 	.byte	0x04, 0x11
        /*0026*/ 	.short	(.L_7 - .L_6)
	.align		4
.L_6:
        /*0028*/ 	.word	index@(_Z23cuComputeDistanceGlobalPKfiS0_iiPf)
        /*002c*/ 	.word	0x00000000


	//----- nvinfo : EIATTR_REGCOUNT
	.align		4
.L_7:
        /*0030*/ 	.byte	0x04, 0x2f
        /*0032*/ 	.short	(.L_9 - .L_8)
	.align		4
.L_8:
        /*0034*/ 	.word	index@(_Z15cuInsertionSortPfPiiii)
        /*0038*/ 	.word	0x00000020


	//----- nvinfo : EIATTR_FRAME_SIZE
	.align		4
.L_9:
        /*003c*/ 	.byte	0x04, 0x11
        /*003e*/ 	.short	(.L_11 - .L_10)
	.align		4
.L_10:
        /*0040*/ 	.word	index@(_Z15cuInsertionSortPfPiiii)
        /*0044*/ 	.word	0x00000000


	//----- nvinfo : EIATTR_REGCOUNT
	.align		4
.L_11:
        /*0048*/ 	.byte	0x04, 0x2f
        /*004a*/ 	.short	(.L_13 - .L_12)
	.align		4
.L_12:
        /*004c*/ 	.word	index@(_Z14cuParallelSqrtPfii)
        /*0050*/ 	.word	0x0000000c


	//----- nvinfo : EIATTR_FRAME_SIZE
	.align		4
.L_13:
        /*0054*/ 	.byte	0x04, 0x11
        /*0056*/ 	.short	(.L_15 - .L_14)
	.align		4
.L_14:
        /*0058*/ 	.word	index@($__internal_0_$__cuda_sm20_sqrt_rn_f32_slowpath)
        /*005c*/ 	.word	0x00000000


	//----- nvinfo : EIATTR_FRAME_SIZE
	.align		4
.L_15:
        /*0060*/ 	.byte	0x04, 0x11
        /*0062*/ 	.short	(.L_17 - .L_16)
	.align		4
.L_16:
        /*0064*/ 	.word	index@(_Z14cuParallelSqrtPfii)
        /*0068*/ 	.word	0x00000000


	//----- nvinfo : EIATTR_MIN_STACK_SIZE
	.align		4
.L_17:
        /*006c*/ 	.byte	0x04, 0x12
        /*006e*/ 	.short	(.L_19 - .L_18)
	.align		4
.L_18:
        /*0070*/ 	.word	index@(_Z14cuParallelSqrtPfii)
        /*0074*/ 	.word	0x00000000


	//----- nvinfo : EIATTR_MIN_STACK_SIZE
	.align		4
.L_19:
        /*0078*/ 	.byte	0x04, 0x12
        /*007a*/ 	.short	(.L_21 - .L_20)
	.align		4
.L_20:
        /*007c*/ 	.word	index@(_Z15cuInsertionSortPfPiiii)
        /*0080*/ 	.word	0x00000000


	//----- nvinfo : EIATTR_MIN_STACK_SIZE
	.align		4
.L_21:
        /*0084*/ 	.byte	0x04, 0x12
        /*0086*/ 	.short	(.L_23 - .L_22)
	.align		4
.L_22:
        /*0088*/ 	.word	index@(_Z23cuComputeDistanceGlobalPKfiS0_iiPf)
        /*008c*/ 	.word	0x00000000


	//----- nvinfo : EIATTR_MIN_STACK_SIZE
	.align		4
.L_23:
        /*0090*/ 	.byte	0x04, 0x12
        /*0092*/ 	.short	(.L_25 - .L_24)
	.align		4
.L_24:
        /*0094*/ 	.word	index@(_Z26extract_with_interpolationiPfS_S_iiii)
        /*0098*/ 	.word	0x00000000
.L_25:


//--------------------- .nv.compat                --------------------------
	.section	.nv.compat,"",@"SHT_CUDA_COMPAT_INFO"
	.align	4
        /*0000*/ 	.byte	0x02, 0x09, 0x00, 0x00, 0x02, 0x02, 0x01, 0x00, 0x02, 0x05, 0x05, 0x00, 0x03, 0x07, 0x01, 0x01
        /*0010*/ 	.byte	0x02, 0x03, 0x00, 0x00, 0x02, 0x06, 0x01, 0x00, 0x04, 0x0b, 0x08, 0x00, 0x01, 0x00, 0x00, 0x00
        /*0020*/ 	.byte	0x00, 0x00, 0x00, 0x00


//--------------------- .nv.info._Z14cuParallelSqrtPfii --------------------------
	.section	.nv.info._Z14cuParallelSqrtPfii,"",@"SHT_CUDA_INFO"
	.sectionflags	@""
	.align	4


	//----- nvinfo : EIATTR_CUDA_API_VERSION
	.align		4
        /*0000*/ 	.byte	0x04, 0x37
        /*0002*/ 	.short	(.L_27 - .L_26)
.L_26:
        /*0004*/ 	.word	0x00000082


	//----- nvinfo : EIATTR_KPARAM_INFO
	.align		4
.L_27:
        /*0008*/ 	.byte	0x04, 0x17
        /*000a*/ 	.short	(.L_29 - .L_28)
.L_28:
        /*000c*/ 	.word	0x00000000
        /*0010*/ 	.short	0x0002
        /*0012*/ 	.short	0x000c
        /*0014*/ 	.byte	0x00, 0xf0, 0x11, 0x00


	//----- nvinfo : EIATTR_KPARAM_INFO
	.align		4
.L_29:
        /*0018*/ 	.byte	0x04, 0x17
        /*001a*/ 	.short	(.L_31 - .L_30)
.L_30:
        /*001c*/ 	.word	0x00000000
        /*0020*/ 	.short	0x0001
        /*0022*/ 	.short	0x0008
        /*0024*/ 	.byte	0x00, 0xf0, 0x11, 0x00


	//----- nvinfo : EIATTR_KPARAM_INFO
	.align		4
.L_31:
        /*0028*/ 	.byte	0x04, 0x17
        /*002a*/ 	.short	(.L_33 - .L_32)
.L_32:
        /*002c*/ 	.word	0x00000000
        /*0030*/ 	.short	0x0000
        /*0032*/ 	.short	0x0000
        /*0034*/ 	.byte	0x00, 0xf5, 0x21, 0x00


	//----- nvinfo : EIATTR_SPARSE_MMA_MASK
	.align		4
.L_33:
        /*0038*/ 	.byte	0x03, 0x50
        /*003a*/ 	.short	0x0000


	//----- nvinfo : EIATTR_MAXREG_COUNT
	.align		4
        /*003c*/ 	.byte	0x03, 0x1b
        /*003e*/ 	.short	0x00ff


	//----- nvinfo : EIATTR_MERCURY_ISA_VERSION
	.align		4
        /*0040*/ 	.byte	0x03, 0x5f
        /*0042*/ 	.short	0x0101


	//----- nvinfo : EIATTR_VRC_CTA_INIT_COUNT
	.align		4
        /*0044*/ 	.byte	0x02, 0x4a
	.zero		1
	.zero		1


	//----- nvinfo : EIATTR_EXIT_INSTR_OFFSETS
	.align		4
        /*0048*/ 	.byte	0x04, 0x1c
        /*004a*/ 	.short	(.L_35 - .L_34)


	//   ....[0]....
.L_34:
        /*004c*/ 	.word	0x000000c0


	//   ....[1]....
        /*0050*/ 	.word	0x00000210


	//----- nvinfo : EIATTR_CRS_STACK_SIZE
	.align		4
.L_35:
        /*0054*/ 	.byte	0x04, 0x1e
        /*0056*/ 	.short	(.L_37 - .L_36)
.L_36:
        /*0058*/ 	.word	0x00000000


	//----- nvinfo : EIATTR_CBANK_PARAM_SIZE
	.align		4
.L_37:
        /*005c*/ 	.byte	0x03, 0x19
        /*005e*/ 	.short	0x0010


	//----- nvinfo : EIATTR_PARAM_CBANK
	.align		4
        /*0060*/ 	.byte	0x04, 0x0a
        /*0062*/ 	.short	(.L_39 - .L_38)
	.align		4
.L_38:
        /*0064*/ 	.word	index@(.nv.constant0._Z14cuParallelSqrtPfii)
        /*0068*/ 	.short	0x0380
        /*006a*/ 	.short	0x0010


	//----- nvinfo : EIATTR_SW_WAR
	.align		4
.L_39:
        /*006c*/ 	.byte	0x04, 0x36
        /*006e*/ 	.short	(.L_41 - .L_40)
.L_40:
        /*0070*/ 	.word	0x00000008
.L_41:


//--------------------- .nv.info._Z15cuInsertionSortPfPiiii --------------------------
	.section	.nv.info._Z15cuInsertionSortPfPiiii,"",@"SHT_CUDA_INFO"
	.sectionflags	@""
	.align	4


	//----- nvinfo : EIATTR_CUDA_API_VERSION
	.align		4
        /*0000*/ 	.byte	0x04, 0x37
        /*0002*/ 	.short	(.L_43 - .L_42)
.L_42:
        /*0004*/ 	.word	0x00000082


	//----- nvinfo : EIATTR_KPARAM_INFO
	.align		4
.L_43:
        /*0008*/ 	.byte	0x04, 0x17
        /*000a*/ 	.short	(.L_45 - .L_44)
.L_44:
        /*000c*/ 	.word	0x00000000
        /*0010*/ 	.short	0x0004
        /*0012*/ 	.short	0x0018
        /*0014*/ 	.byte	0x00, 0xf0, 0x11, 0x00


	//----- nvinfo : EIATTR_KPARAM_INFO
	.align		4
.L_45:
        /*0018*/ 	.byte	0x04, 0x17
        /*001a*/ 	.short	(.L_47 - .L_46)
.L_46:
        /*001c*/ 	.word	0x00000000
        /*0020*/ 	.short	0x0003
        /*0022*/ 	.short	0x0014
        /*0024*/ 	.byte	0x00, 0xf0, 0x11, 0x00


	//----- nvinfo : EIATTR_KPARAM_INFO
	.align		4
.L_47:
        /*0028*/ 	.byte	0x04, 0x17
        /*002a*/ 	.short	(.L_49 - .L_48)
.L_48:
        /*002c*/ 	.word	0x00000000
        /*0030*/ 	.short	0x0002
        /*0032*/ 	.short	0x0010
        /*0034*/ 	.byte	0x00, 0xf0, 0x11, 0x00


	//----- nvinfo : EIATTR_KPARAM_INFO
	.align		4
.L_49:
        /*0038*/ 	.byte	0x04, 0x17
        /*003a*/ 	.short	(.L_51 - .L_50)
.L_50:
        /*003c*/ 	.word	0x00000000
        /*0040*/ 	.short	0x0001
        /*0042*/ 	.short	0x0008
        /*0044*/ 	.byte	0x00, 0xf5, 0x21, 0x00


	//----- nvinfo : EIATTR_KPARAM_INFO
	.align		4
.L_51:
        /*0048*/ 	.byte	0x04, 0x17
        /*004a*/ 	.short	(.L_53 - .L_52)
.L_52:
        /*004c*/ 	.word	0x00000000
        /*0050*/ 	.short	0x0000
        /*0052*/ 	.short	0x0000
        /*0054*/ 	.byte	0x00, 0xf5, 0x21, 0x00


	//----- nvinfo : EIATTR_SPARSE_MMA_MASK
	.align		4
.L_53:
        /*0058*/ 	.byte	0x03, 0x50
        /*005a*/ 	.short	0x0000


	//----- nvinfo : EIATTR_MAXREG_COUNT
	.align		4
        /*005c*/ 	.byte	0x03, 0x1b
        /*005e*/ 	.short	0x00ff


	//----- nvinfo : EIATTR_MERCURY_ISA_VERSION
	.align		4
        /*0060*/ 	.byte	0x03, 0x5f
        /*0062*/ 	.short	0x0101


	//----- nvinfo : EIATTR_VRC_CTA_INIT_COUNT
	.align		4
        /*0064*/ 	.byte	0x02, 0x4a
	.zero		1
	.zero		1


	//----- nvinfo : EIATTR_EXIT_INSTR_OFFSETS
	.align		4
        /*0068*/ 	.byte	0x04, 0x1c
        /*006a*/ 	.short	(.L_55 - .L_54)


	//   ....[0]....
.L_54:
        /*006c*/ 	.word	0x00000080


	//   ....[1]....
        /*0070*/ 	.word	0x00000960


	//   ....[2]....
        /*0074*/ 	.word	0x00001210


	//   ....[3]....
        /*0078*/ 	.word	0x000013f0


	//   ....[4]....
        /*007c*/ 	.word	0x00002060


	//   ....[5]....
        /*0080*/ 	.word	0x00002270


	//----- nvinfo : EIATTR_CRS_STACK_SIZE
	.align		4
.L_55:
        /*0084*/ 	.byte	0x04, 0x1e
        /*0086*/ 	.short	(.L_57 - .L_56)
.L_56:
        /*0088*/ 	.word	0x00000000


	//----- nvinfo : EIATTR_CBANK_PARAM_SIZE
	.align		4
.L_57:
        /*008c*/ 	.byte	0x03, 0x19
        /*008e*/ 	.short	0x001c


	//----- nvinfo : EIATTR_PARAM_CBANK
	.align		4
        /*0090*/ 	.byte	0x04, 0x0a
        /*0092*/ 	.short	(.L_59 - .L_58)
	.align		4
.L_58:
        /*0094*/ 	.word	index@(.nv.constant0._Z15cuInsertionSortPfPiiii)
        /*0098*/ 	.short	0x0380
        /*009a*/ 	.short	0x001c


	//----- nvinfo : EIATTR_SW_WAR
	.align		4
.L_59:
        /*009c*/ 	.byte	0x04, 0x36
        /*009e*/ 	.short	(.L_61 - .L_60)
.L_60:
        /*00a0*/ 	.word	0x00000008
.L_61:


//--------------------- .nv.info._Z23cuComputeDistanceGlobalPKfiS0_iiPf --------------------------
	.section	.nv.info._Z23cuComputeDistanceGlobalPKfiS0_iiPf,"",@"SHT_CUDA_INFO"
	.sectionflags	@""
	.align	4


	//----- nvinfo : EIATTR_CUDA_API_VERSION
	.align		4
        /*0000*/ 	.byte	0x04, 0x37
        /*0002*/ 	.short	(.L_63 - .L_62)
.L_62:
        /*0004*/ 	.word	0x00000082


	//----- nvinfo : EIATTR_KPARAM_INFO
	.align		4
.L_63:
        /*0008*/ 	.byte	0x04, 0x17
        /*000a*/ 	.short	(.L_65 - .L_64)
.L_64:
        /*000c*/ 	.word	0x00000000
        /*0010*/ 	.short	0x0005
        /*0012*/ 	.short	0x0020
        /*0014*/ 	.byte	0x00, 0xf5, 0x21, 0x00


	//----- nvinfo : EIATTR_KPARAM_INFO
	.align		4
.L_65:
        /*0018*/ 	.byte	0x04, 0x17
        /*001a*/ 	.short	(.L_67 - .L_66)
.L_66:
        /*001c*/ 	.word	0x00000000
        /*0020*/ 	.short	0x0004
        /*0022*/ 	.short	0x001c
        /*0024*/ 	.byte	0x00, 0xf0, 0x11, 0x00


	//----- nvinfo : EIATTR_KPARAM_INFO
	.align		4
.L_67:
        /*0028*/ 	.byte	0x04, 0x17
        /*002a*/ 	.short	(.L_69 - .L_68)
.L_68:
        /*002c*/ 	.word	0x00000000
        /*0030*/ 	.short	0x0003
        /*0032*/ 	.short	0x0018
        /*0034*/ 	.byte	0x00, 0xf0, 0x11, 0x00


	//----- nvinfo : EIATTR_KPARAM_INFO
	.align		4
.L_69:
        /*0038*/ 	.byte	0x04, 0x17
        /*003a*/ 	.short	(.L_71 - .L_70)
.L_70:
        /*003c*/ 	.word	0x00000000
        /*0040*/ 	.short	0x0002
        /*0042*/ 	.short	0x0010
        /*0044*/ 	.byte	0x00, 0xf5, 0x21, 0x00


	//----- nvinfo : EIATTR_KPARAM_INFO
	.align		4
.L_71:
        /*0048*/ 	.byte	0x04, 0x17
        /*004a*/ 	.short	(.L_73 - .L_72)
.L_72:
        /*004c*/ 	.word	0x00000000
        /*0050*/ 	.short	0x0001
        /*0052*/ 	.short	0x0008
        /*0054*/ 	.byte	0x00, 0xf0, 0x11, 0x00


	//----- nvinfo : EIATTR_KPARAM_INFO
	.align		4
.L_73:
        /*0058*/ 	.byte	0x04, 0x17
        /*005a*/ 	.short	(.L_75 - .L_74)
.L_74:
        /*005c*/ 	.word	0x00000000
        /*0060*/ 	.short	0x0000
        /*0062*/ 	.short	0x0000
        /*0064*/ 	.byte	0x00, 0xf5, 0x21, 0x00


	//----- nvinfo : EIATTR_SPARSE_MMA_MASK
	.align		4
.L_75:
        /*0068*/ 	.byte	0x03, 0x50
        /*006a*/ 	.short	0x0000


	//----- nvinfo : EIATTR_MAXREG_COUNT
	.align		4
        /*006c*/ 	.byte	0x03, 0x1b
        /*006e*/ 	.short	0x00ff


	//----- nvinfo : EIATTR_NUM_BARRIERS
	.align		4
        /*0070*/ 	.byte	0x02, 0x4c
        /*0072*/ 	.byte	0x01
	.zero		1


	//----- nvinfo : EIATTR_MERCURY_ISA_VERSION
	.align		4
        /*0074*/ 	.byte	0x03, 0x5f
        /*0076*/ 	.short	0x0101


	//----- nvinfo : EIATTR_VRC_CTA_INIT_COUNT
	.align		4
        /*0078*/ 	.byte	0x02, 0x4a
	.zero		1
	.zero		1


	//----- nvinfo : EIATTR_EXIT_INSTR_OFFSETS
	.align		4
        /*007c*/ 	.byte	0x04, 0x1c
        /*007e*/ 	.short	(.L_77 - .L_76)


	//   ....[0]....
.L_76:
        /*0080*/ 	.word	0x00000ac0


	//   ....[1]....
        /*0084*/ 	.word	0x00000b70


	//----- nvinfo : EIATTR_CRS_STACK_SIZE
	.align		4
.L_77:
        /*0088*/ 	.byte	0x04, 0x1e
        /*008a*/ 	.short	(.L_79 - .L_78)
.L_78:
        /*008c*/ 	.word	0x00000000


	//----- nvinfo : EIATTR_CBANK_PARAM_SIZE
	.align		4
.L_79:
        /*0090*/ 	.byte	0x03, 0x19
        /*0092*/ 	.short	0x0028


	//----- nvinfo : EIATTR_PARAM_CBANK
	.align		4
        /*0094*/ 	.byte	0x04, 0x0a
        /*0096*/ 	.short	(.L_81 - .L_80)
	.align		4
.L_80:
        /*0098*/ 	.word	index@(.nv.constant0._Z23cuComputeDistanceGlobalPKfiS0_iiPf)
        /*009c*/ 	.short	0x0380
        /*009e*/ 	.short	0x0028


	//----- nvinfo : EIATTR_SW_WAR
	.align		4
.L_81:
        /*00a0*/ 	.byte	0x04, 0x36
        /*00a2*/ 	.short	(.L_83 - .L_82)
.L_82:
        /*00a4*/ 	.word	0x00000008
.L_83:


//--------------------- .nv.info._Z26extract_with_interpolationiPfS_S_iiii --------------------------
	.section	.nv.info._Z26extract_with_interpolationiPfS_S_iiii,"",@"SHT_CUDA_INFO"
	.sectionflags	@""
	.align	4


	//----- nvinfo : EIATTR_CUDA_API_VERSION
	.align		4
        /*0000*/ 	.byte	0x04, 0x37
        /*0002*/ 	.short	(.L_85 - .L_84)
.L_84:
        /*0004*/ 	.word	0x00000082


	//----- nvinfo : EIATTR_KPARAM_INFO
	.align		4
.L_85:
        /*0008*/ 	.byte	0x04, 0x17
        /*000a*/ 	.short	(.L_87 - .L_86)
.L_86:
        /*000c*/ 	.word	0x00000000
        /*0010*/ 	.short	0x0007
        /*0012*/ 	.short	0x002c
        /*0014*/ 	.byte	0x00, 0xf0, 0x11, 0x00


	//----- nvinfo : EIATTR_KPARAM_INFO
	.align		4
.L_87:
        /*0018*/ 	.byte	0x04, 0x17
        /*001a*/ 	.short	(.L_89 - .L_88)
.L_88:
        /*001c*/ 	.word	0x00000000
        /*0020*/ 	.short	0x0006
        /*0022*/ 	.short	0x0028
        /*0024*/ 	.byte	0x00, 0xf0, 0x11, 0x00


	//----- nvinfo : EIATTR_KPARAM_INFO
	.align		4
.L_89:
        /*0028*/ 	.byte	0x04, 0x17
        /*002a*/ 	.short	(.L_91 - .L_90)
.L_90:
        /*002c*/ 	.word	0x00000000
        /*0030*/ 	.short	0x0005
        /*0032*/ 	.short	0x0024
        /*0034*/ 	.byte	0x00, 0xf0, 0x11, 0x00


	//----- nvinfo : EIATTR_KPARAM_INFO
	.align		4
.L_91:
        /*0038*/ 	.byte	0x04, 0x17
        /*003a*/ 	.short	(.L_93 - .L_92)
.L_92:
        /*003c*/ 	.word	0x00000000
        /*0040*/ 	.short	0x0004
        /*0042*/ 	.short	0x0020
        /*0044*/ 	.byte	0x00, 0xf0, 0x11, 0x00


	//----- nvinfo : EIATTR_KPARAM_INFO
	.align		4
.L_93:
        /*0048*/ 	.byte	0x04, 0x17
        /*004a*/ 	.short	(.L_95 - .L_94)
.L_94:
        /*004c*/ 	.word	0x00000000
        /*0050*/ 	.short	0x0003
        /*0052*/ 	.short	0x0018
        /*0054*/ 	.byte	0x00, 0xf5, 0x21, 0x00


	//----- nvinfo : EIATTR_KPARAM_INFO
	.align		4
.L_95:
        /*0058*/ 	.byte	0x04, 0x17
        /*005a*/ 	.short	(.L_97 - .L_96)
.L_96:
        /*005c*/ 	.word	0x00000000
        /*0060*/ 	.short	0x0002
        /*0062*/ 	.short	0x0010
        /*0064*/ 	.byte	0x00, 0xf5, 0x21, 0x00


	//----- nvinfo : EIATTR_KPARAM_INFO
	.align		4
.L_97:
        /*0068*/ 	.byte	0x04, 0x17
        /*006a*/ 	.short	(.L_99 - .L_98)
.L_98:
        /*006c*/ 	.word	0x00000000
        /*0070*/ 	.short	0x0001
        /*0072*/ 	.short	0x0008
        /*0074*/ 	.byte	0x00, 0xf5, 0x21, 0x00


	//----- nvinfo : EIATTR_KPARAM_INFO
	.align		4
.L_99:
        /*0078*/ 	.byte	0x04, 0x17
        /*007a*/ 	.short	(.L_101 - .L_100)
.L_100:
        /*007c*/ 	.word	0x00000000
        /*0080*/ 	.short	0x0000
        /*0082*/ 	.short	0x0000
        /*0084*/ 	.byte	0x00, 0xf0, 0x11, 0x00


	//----- nvinfo : EIATTR_SPARSE_MMA_MASK
	.align		4
.L_101:
        /*0088*/ 	.byte	0x03, 0x50
        /*008a*/ 	.short	0x0000


	//----- nvinfo : EIATTR_MAXREG_COUNT
	.align		4
        /*008c*/ 	.byte	0x03, 0x1b
        /*008e*/ 	.short	0x00ff


	//----- nvinfo : EIATTR_MERCURY_ISA_VERSION
	.align		4
        /*0090*/ 	.byte	0x03, 0x5f
        /*0092*/ 	.short	0x0101


	//----- nvinfo : EIATTR_VRC_CTA_INIT_COUNT
	.align		4
        /*0094*/ 	.byte	0x02, 0x4a
	.zero		1
	.zero		1


	//----- nvinfo : EIATTR_EXIT_INSTR_OFFSETS
	.align		4
        /*0098*/ 	.byte	0x04, 0x1c
        /*009a*/ 	.short	(.L_103 - .L_102)


	//   ....[0]....
.L_102:
        /*009c*/ 	.word	0x00000070


	//   ....[1]....
        /*00a0*/ 	.word	0x000000a0


	//   ....[2]....
        /*00a4*/ 	.word	0x000011e0


	//----- nvinfo : EIATTR_CRS_STACK_SIZE
	.align		4
.L_103:
        /*00a8*/ 	.byte	0x04, 0x1e
        /*00aa*/ 	.short	(.L_105 - .L_104)
.L_104:
        /*00ac*/ 	.word	0x00000000


	//----- nvinfo : EIATTR_CBANK_PARAM_SIZE
	.align		4
.L_105:
        /*00b0*/ 	.byte	0x03, 0x19
        /*00b2*/ 	.short	0x0030


	//----- nvinfo : EIATTR_PARAM_CBANK
	.align		4
        /*00b4*/ 	.byte	0x04, 0x0a
        /*00b6*/ 	.short	(.L_107 - .L_106)
	.align		4
.L_106:
        /*00b8*/ 	.word	index@(.nv.constant0._Z26extract_with_interpolationiPfS_S_iiii)
        /*00bc*/ 	.short	0x0380
        /*00be*/ 	.short	0x0030


	//----- nvinfo : EIATTR_SW_WAR
	.align		4
.L_107:
        /*00c0*/ 	.byte	0x04, 0x36
        /*00c2*/ 	.short	(.L_109 - .L_108)
.L_108:
        /*00c4*/ 	.word	0x00000008
.L_109:


//--------------------- .nv.callgraph             --------------------------
	.section	.nv.callgraph,"",@"SHT_CUDA_CALLGRAPH"
	.align	4
	.sectionentsize	8
	.align		4
        /*0000*/ 	.word	0x00000000
	.align		4
        /*0004*/ 	.word	0xffffffff
	.align		4
        /*0008*/ 	.word	0x00000000
	.align		4
        /*000c*/ 	.word	0xfffffffe
	.align		4
        /*0010*/ 	.word	0x00000000
	.align		4
        /*0014*/ 	.word	0xfffffffd
	.align		4
        /*0018*/ 	.word	0x00000000
	.align		4
        /*001c*/ 	.word	0xfffffffc


//--------------------- .text._Z14cuParallelSqrtPfii --------------------------
	.section	.text._Z14cuParallelSqrtPfii,"ax",@progbits
	.align	128
        .global         _Z14cuParallelSqrtPfii
        .type           _Z14cuParallelSqrtPfii,@function
        .size           _Z14cuParallelSqrtPfii,(.L_x_52 - _Z14cuParallelSqrtPfii)
        .other          _Z14cuParallelSqrtPfii,@"STO_CUDA_ENTRY STV_DEFAULT"
_Z14cuParallelSqrtPfii:
.text._Z14cuParallelSqrtPfii:
[----:B------:R-:W-:Y:S01]  /*0000*/  LDC R1, c[0x0][0x37c] ;  /* 0x0000df00ff017b82 */ /* 0x000fe20000000800 */
[----:B------:R-:W0:Y:S07]  /*0010*/  S2R R2, SR_TID.Y ;  /* 0x0000000000027919 */ /* 0x000e2e0000002200 */
[----:B------:R-:W1:Y:S01]  /*0020*/  LDC R0, c[0x0][0x360] ;  /* 0x0000d800ff007b82 */ /* 0x000e620000000800 */
[----:B------:R-:W2:Y:S01]  /*0030*/  LDCU.64 UR6, c[0x0][0x388] ;  /* 0x00007100ff0677ac */ /* 0x000ea20008000a00 */
[----:B------:R-:W1:Y:S06]  /*0040*/  S2R R3, SR_TID.X ;  /* 0x0000000000037919 */ /* 0x000e6c0000002100 */
[----:B------:R-:W0:Y:S08]  /*0050*/  S2UR UR5, SR_CTAID.Y ;  /* 0x00000000000579c3 */ /* 0x000e300000002600 */
[----:B------:R-:W0:Y:S08]  /*0060*/  LDC R5, c[0x0][0x364] ;  /* 0x0000d900ff057b82 */ /* 0x000e300000000800 */
[----:B------:R-:W1:Y:S01]  /*0070*/  S2UR UR4, SR_CTAID.X ;  /* 0x00000000000479c3 */ /* 0x000e620000002500 */
[----:B0-----:R-:W-:-:S05]  /*0080*/  IMAD R5, R5, UR5, R2 ;  /* 0x0000000505057c24 */ /* 0x001fca000f8e0202 */
[----:B--2---:R-:W-:Y:S01]  /*0090*/  ISETP.GE.U32.AND P0, PT, R5, UR7, PT ;  /* 0x0000000705007c0c */ /* 0x004fe2000bf06070 */
[----:B-1----:R-:W-:-:S05]  /*00a0*/  IMAD R0, R0, UR4, R3 ;  /* 0x0000000400007c24 */ /* 0x002fca000f8e0203 */
[----:B------:R-:W-:-:S13]  /*00b0*/  ISETP.GE.U32.OR P0, PT, R0, UR6, P0 ;  /* 0x0000000600007c0c */ /* 0x000fda0008706470 */
[----:B------:R-:W-:Y:S05]  /*00c0*/  @P0 EXIT ;  /* 0x000000000000094d */ /* 0x000fea0003800000 */
[----:B------:R-:W0:Y:S01]  /*00d0*/  LDC.64 R2, c[0x0][0x380] ;  /* 0x0000e000ff027b82 */ /* 0x000e220000000a00 */
[----:B------:R-:W1:Y:S01]  /*00e0*/  LDCU.64 UR4, c[0x0][0x358] ;  /* 0x00006b00ff0477ac */ /* 0x000e620008000a00 */
[----:B------:R-:W-:-:S04]  /*00f0*/  IMAD R5, R5, UR6, R0 ;  /* 0x0000000605057c24 */ /* 0x000fc8000f8e0200 */
[----:B0-----:R-:W-:-:S05]  /*0100*/  IMAD.WIDE.U32 R2, R5, 0x4, R2 ;  /* 0x0000000405027825 */ /* 0x001fca00078e0002 */
[----:B-1----:R-:W2:Y:S01]  /*0110*/  LDG.E R0, desc[UR4][R2.64] ;  /* 0x0000000402007981 */ /* 0x002ea2000c1e1900 */
[----:B------:R-:W-:Y:S01]  /*0120*/  BSSY.RECONVERGENT B0, `(.L_x_0) ;  /* 0x000000d000007945 */ /* 0x000fe20003800200 */
[----:B--2---:R-:W-:Y:S01]  /*0130*/  IADD3 R4, PT, PT, R0, -0xd000000, RZ ;  /* 0xf300000000047810 */ /* 0x004fe20007ffe0ff */
[----:B------:R0:W1:Y:S03]  /*0140*/  MUFU.RSQ R5, R0 ;  /* 0x0000000000057308 */ /* 0x0000660000001400 */
[----:B------:R-:W-:-:S13]  /*0150*/  ISETP.GT.U32.AND P0, PT, R4, 0x727fffff, PT ;  /* 0x727fffff0400780c */ /* 0x000fda0003f04070 */
[----:B0-----:R-:W-:Y:S05]  /*0160*/  @!P0 BRA `(.L_x_1) ;  /* 0x0000000000108947 */ /* 0x001fea0003800000 */
[----:B------:R-:W-:-:S07]  /*0170*/  MOV R9, 0x190 ;  /* 0x0000019000097802 */ /* 0x000fce0000000f00 */
[----:B-1----:R-:W-:Y:S05]  /*0180*/  CALL.REL.NOINC `($__internal_0_$__cuda_sm20_sqrt_rn_f32_slowpath) ;  /* 0x0000000000247944 */ /* 0x002fea0003c00000 */
[----:B------:R-:W-:Y:S01]  /*0190*/  MOV R5, R0 ;  /* 0x0000000000057202 */ /* 0x000fe20000000f00 */
[----:B------:R-:W-:Y:S06]  /*01a0*/  BRA `(.L_x_2) ;  /* 0x0000000000107947 */ /* 0x000fec0003800000 */
.L_x_1:
[----:B-1----:R-:W-:Y:S01]  /*01b0*/  FMUL.FTZ R7, R0, R5 ;  /* 0x0000000500077220 */ /* 0x002fe20000410000 */
[----:B------:R-:W-:-:S03]  /*01c0*/  FMUL.FTZ R5, R5, 0.5 ;  /* 0x3f00000005057820 */ /* 0x000fc60000410000 */
[----:B------:R-:W-:-:S04]  /*01d0*/  FFMA R0, -R7, R7, R0 ;  /* 0x0000000707007223 */ /* 0x000fc80000000100 */
[----:B------:R-:W-:-:S07]  /*01e0*/  FFMA R5, R0, R5, R7 ;  /* 0x0000000500057223 */ /* 0x000fce0000000007 */
.L_x_2:
[----:B------:R-:W-:Y:S05]  /*01f0*/  BSYNC.RECONVERGENT B0 ;  /* 0x0000000000007941 */ /* 0x000fea0003800200 */
.L_x_0:
[----:B------:R-:W-:Y:S01]  /*0200*/  STG.E desc[UR4][R2.64], R5 ;  /* 0x0000000502007986 */ /* 0x000fe2000c101904 */
[----:B------:R-:W-:Y:S05]  /*0210*/  EXIT ;  /* 0x000000000000794d */ /* 0x000fea0003800000 */
        .weak           $__internal_0_$__cuda_sm20_sqrt_rn_f32_slowpath
        .type           $__internal_0_$__cuda_sm20_sqrt_rn_f32_slowpath,@function
        .size           $__internal_0_$__cuda_sm20_sqrt_rn_f32_slowpath,(.L_x_52 - $__internal_0_$__cuda_sm20_sqrt_rn_f32_slowpath)
$__internal_0_$__cuda_sm20_sqrt_rn_f32_slowpath:
[----:B------:R-:W-:-:S13]  /*0220*/  LOP3.LUT P0, RZ, R0, 0x7fffffff, RZ, 0xc0, !PT ;  /* 0x7fffffff00ff7812 */ /* 0x000fda000780c0ff */
[----:B------:R-:W-:Y:S01]  /*0230*/  @!P0 MOV R4, R0 ;  /* 0x0000000000048202 */ /* 0x000fe20000000f00 */
[----:B------:R-:W-:Y:S06]  /*0240*/  @!P0 BRA `(.L_x_3) ;  /* 0x0000000000408947 */ /* 0x000fec0003800000 */
[----:B------:R-:W-:-:S13]  /*0250*/  FSETP.GEU.FTZ.AND P0, PT, R0, RZ, PT ;  /* 0x000000ff0000720b */ /* 0x000fda0003f1e000 */
[----:B------:R-:W-:Y:S01]  /*0260*/  @!P0 MOV R4, 0x7fffffff ;  /* 0x7fffffff00048802 */ /* 0x000fe20000000f00 */
[----:B------:R-:W-:Y:S06]  /*0270*/  @!P0 BRA `(.L_x_3) ;  /* 0x0000000000348947 */ /* 0x000fec0003800000 */
[----:B------:R-:W-:-:S13]  /*0280*/  FSETP.GTU.FTZ.AND P0, PT, |R0|, +INF , PT ;  /* 0x7f8000000000780b */ /* 0x000fda0003f1c200 */
[----:B------:R-:W-:Y:S01]  /*0290*/  @P0 FADD.FTZ R4, R0, 1 ;  /* 0x3f80000000040421 */ /* 0x000fe20000010000 */
[----:B------:R-:W-:Y:S06]  /*02a0*/  @P0 BRA `(.L_x_3) ;  /* 0x0000000000280947 */ /* 0x000fec0003800000 */
[----:B------:R-:W-:-:S13]  /*02b0*/  FSETP.NEU.FTZ.AND P0, PT, |R0|, +INF , PT ;  /* 0x7f8000000000780b */ /* 0x000fda0003f1d200 */
[----:B------:R-:W-:-:S04]  /*02c0*/  @P0 FFMA R5, R0, 1.84467440737095516160e+19, RZ ;  /* 0x5f80000000050823 */ /* 0x000fc800000000ff */
[----:B------:R-:W0:Y:S02]  /*02d0*/  @P0 MUFU.RSQ R4, R5 ;  /* 0x0000000500040308 */ /* 0x000e240000001400 */
[----:B0-----:R-:W-:Y:S01]  /*02e0*/  @P0 FMUL.FTZ R6, R5, R4 ;  /* 0x0000000405060220 */ /* 0x001fe20000410000 */
[----:B------:R-:W-:Y:S01]  /*02f0*/  @P0 FMUL.FTZ R8, R4, 0.5 ;  /* 0x3f00000004080820 */ /* 0x000fe20000410000 */
[----:B------:R-:W-:Y:S02]  /*0300*/  @!P0 MOV R4, R0 ;  /* 0x0000000000048202 */ /* 0x000fe40000000f00 */
[----:B------:R-:W-:-:S04]  /*0310*/  @P0 FADD.FTZ R7, -R6, -RZ ;  /* 0x800000ff06070221 */ /* 0x000fc80000010100 */
[----:B------:R-:W-:-:S04]  /*0320*/  @P0 FFMA R7, R6, R7, R5 ;  /* 0x0000000706070223 */ /* 0x000fc80000000005 */
[----:B------:R-:W-:-:S04]  /*0330*/  @P0 FFMA R7, R7, R8, R6 ;  /* 0x0000000807070223 */ /* 0x000fc80000000006 */
[----:B------:R-:W-:-:S07]  /*0340*/  @P0 FMUL.FTZ R4, R7, 2.3283064365386962891e-10 ;  /* 0x2f80000007040820 */ /* 0x000fce0000410000 */
.L_x_3:
[----:B------:R-:W-:Y:S01]  /*0350*/  HFMA2 R5, -RZ, RZ, 0, 0 ;  /* 0x00000000ff057431 */ /* 0x000fe200000001ff */
[----:B------:R-:W-:Y:S02]  /*0360*/  MOV R0, R4 ;  /* 0x0000000400007202 */ /* 0x000fe40000000f00 */
[----:B------:R-:W-:-:S04]  /*0370*/  MOV R4, R9 ;  /* 0x0000000900047202 */ /* 0x000fc80000000f00 */
[----:B------:R-:W-:Y:S05]  /*0380*/  RET.REL.NODEC R4 `(_Z14cuParallelSqrtPfii) ;  /* 0xfffffffc041c7950 */ /* 0x000fea0003c3ffff */
.L_x_4:
[----:B------:R-:W-:-:S00]  /*0390*/  BRA `(.L_x_4) ;  /* 0xfffffffc00fc7947 */ /* 0x000fc0000383ffff */
[----:B------:R-:W-:-:S00]  /*03a0*/  NOP ;  /* 0x0000000000007918 */ /* 0x000fc00000000000 */
        /* <DEDUP_REMOVED lines=13> */
.L_x_52:


//--------------------- .text._Z15cuInsertionSortPfPiiii --------------------------
	.section	.text._Z15cuInsertionSortPfPiiii,"ax",@progbits
	.align	128
        .global         _Z15cuInsertionSortPfPiiii
        .type           _Z15cuInsertionSortPfPiiii,@function
        .size           _Z15cuInsertionSortPfPiiii,(.L_x_54 - _Z15cuInsertionSortPfPiiii)
        .other          _Z15cuInsertionSortPfPiiii,@"STO_CUDA_ENTRY STV_DEFAULT"
_Z15cuInsertionSortPfPiiii:
.text._Z15cuInsertionSortPfPiiii:
[----:B------:R-:W-:Y:S01]  /*0000*/  LDC R1, c[0x0][0x37c] ;  /* 0x0000df00ff017b82 */ /* 0x000fe20000000800 */
[----:B------:R-:W0:Y:S07]  /*0010*/  S2R R0, SR_TID.X ;  /* 0x0000000000007919 */ /* 0x000e2e0000002100 */
[----:B------:R-:W0:Y:S01]  /*0020*/  S2UR UR4, SR_CTAID.X ;  /* 0x00000000000479c3 */ /* 0x000e220000002500 */
[----:B------:R-:W1:Y:S07]  /*0030*/  LDCU UR5, c[0x0][0x390] ;  /* 0x00007200ff0577ac */ /* 0x000e6e0008000800 */
[----:B------:R-:W0:Y:S02]  /*0040*/  LDC R3, c[0x0][0x360] ;  /* 0x0000d800ff037b82 */ /* 0x000e240000000800 */
[----:B0-----:R-:W-:Y:S01]  /*0050*/  IMAD R3, R3, UR4, R0 ;  /* 0x0000000403037c24 */ /* 0x001fe2000f8e0200 */
[----:B-1----:R-:W-:-:S04]  /*0060*/  MOV R0, UR5 ;  /* 0x0000000500007c02 */ /* 0x002fc80008000f00 */
[----:B------:R-:W-:-:S13]  /*0070*/  ISETP.GE.U32.AND P0, PT, R3, R0, PT ;  /* 0x000000000300720c */ /* 0x000fda0003f06070 */
[----:B------:R-:W-:Y:S05]  /*0080*/  @P0 EXIT ;  /* 0x000000000000094d */ /* 0x000fea0003800000 */
[----:B------:R-:W0:Y:S01]  /*0090*/  LDC.64 R8, c[0x0][0x380] ;  /* 0x0000e000ff087b82 */ /* 0x000e220000000a00 */
[----:B------:R-:W1:Y:S01]  /*00a0*/  LDCU.64 UR6, c[0x0][0x358] ;  /* 0x00006b00ff0677ac */ /* 0x000e620008000a00 */
[----:B------:R-:W2:Y:S06]  /*00b0*/  LDCU UR4, c[0x0][0x398] ;  /* 0x00007300ff0477ac */ /* 0x000eac0008000800 */
[----:B------:R-:W3:Y:S01]  /*00c0*/  LDC.64 R10, c[0x0][0x388] ;  /* 0x0000e200ff0a7b82 */ /* 0x000ee20000000a00 */
[----:B0-----:R-:W-:-:S05]  /*00d0*/  IMAD.WIDE.U32 R8, R3, 0x4, R8 ;  /* 0x0000000403087825 */ /* 0x001fca00078e0008 */
[----:B-1----:R0:W5:Y:S01]  /*00e0*/  LDG.E R19, desc[UR6][R8.64] ;  /* 0x0000000608137981 */ /* 0x002162000c1e1900 */
[----:B--2---:R-:W-:Y:S01]  /*00f0*/  UISETP.GE.AND UP0, UPT, UR4, 0x2, UPT ;  /* 0x000000020400788c */ /* 0x004fe2000bf06270 */
[----:B---3--:R-:W-:-:S04]  /*0100*/  IMAD.WIDE.U32 R10, R3, 0x4, R10 ;  /* 0x00000004030a7825 */ /* 0x008fc800078e000a */
[----:B------:R-:W-:-:S05]  /*0110*/  IMAD.MOV.U32 R3, RZ, RZ, 0x1 ;  /* 0x00000001ff037424 */ /* 0x000fca00078e00ff */
[----:B------:R0:W-:Y:S01]  /*0120*/  STG.E desc[UR6][R10.64], R3 ;  /* 0x000000030a007986 */ /* 0x0001e2000c101906 */
[----:B------:R-:W-:Y:S05]  /*0130*/  BRA.U !UP0, `(.L_x_5) ;  /* 0x0000000508fc7547 */ /* 0x000fea000b800000 */
[----:B0-----:R-:W-:Y:S02]  /*0140*/  HFMA2 R3, -RZ, RZ, 0, 5.9604644775390625e-08 ;  /* 0x00000001ff037431 */ /* 0x001fe400000001ff */
[----:B------:R-:W-:Y:S01]  /*0150*/  IMAD.MOV.U32 R2, RZ, RZ, RZ ;  /* 0x000000ffff027224 */ /* 0x000fe200078e00ff */
[----:B------:R-:W-:-:S12]  /*0160*/  UIADD3 UR4, UPT, UPT, UR4, -0x2, URZ ;  /* 0xfffffffe04047890 */ /* 0x000fd8000fffe0ff */
.L_x_16:
[----:B------:R-:W0:Y:S02]  /*0170*/  LDCU UR5, c[0x0][0x390] ;  /* 0x00007200ff0577ac */ /* 0x000e240008000800 */
[----:B0-----:R-:W-:-:S05]  /*0180*/  MOV R0, UR5 ;  /* 0x0000000500007c02 */ /* 0x001fca0008000f00 */
[----:B------:R-:W-:-:S04]  /*0190*/  IMAD R14, R3, R0, RZ ;  /* 0x00000000030e7224 */ /* 0x000fc800078e02ff */
[----:B------:R-:W-:-:S05]  /*01a0*/  IMAD.WIDE R12, R14, 0x4, R8 ;  /* 0x000000040e0c7825 */ /* 0x000fca00078e0208 */
[----:B------:R-:W2:Y:S01]  /*01b0*/  LDG.E R4, desc[UR6][R12.64] ;  /* 0x000000060c047981 */ /* 0x000ea2000c1e1900 */
[----:B------:R-:W-:Y:S01]  /*01c0*/  BSSY.RECONVERGENT B0, `(.L_x_6) ;  /* 0x000006e000007945 */ /* 0x000fe20003800200 */
[----:B------:R-:W-:Y:S01]  /*01d0*/  SHF.R.S32.HI R15, RZ, 0x1f, R14 ;  /* 0x0000001fff0f7819 */ /* 0x000fe2000001140e */
[----:B------:R-:W-:Y:S01]  /*01e0*/  IMAD.MOV.U32 R5, RZ, RZ, R3 ;  /* 0x000000ffff057224 */ /* 0x000fe200078e0003 */
[----:B--2--5:R-:W-:-:S13]  /*01f0*/  FSETP.GEU.AND P0, PT, R4, R19, PT ;  /* 0x000000130400720b */ /* 0x024fda0003f0e000 */
[----:B------:R-:W-:Y:S05]  /*0200*/  @P0 BRA `(.L_x_7) ;  /* 0x0000000400a40947 */ /* 0x000fea0003800000 */
[C---:B------:R-:W-:Y:S02]  /*0210*/  ISETP.GE.U32.AND P0, PT, R3.reuse, 0x2, PT ;  /* 0x000000020300780c */ /* 0x040fe40003f06070 */
[----:B------:R-:W-:-:S05]  /*0220*/  IADD3 R7, PT, PT, R3, -0x1, RZ ;  /* 0xffffffff03077810 */ /* 0x000fca0007ffe0ff */
[----:B------:R-:W-:-:S06]  /*0230*/  IMAD.MOV.U32 R6, RZ, RZ, R7 ;  /* 0x000000ffff067224 */ /* 0x000fcc00078e0007 */
[----:B------:R-:W-:Y:S05]  /*0240*/  @!P0 BRA `(.L_x_8) ;  /* 0x0000000000348947 */ /* 0x000fea0003800000 */
[----:B------:R-:W0:Y:S01]  /*0250*/  LDC R0, c[0x0][0x390] ;  /* 0x0000e400ff007b82 */ /* 0x000e220000000800 */
[----:B------:R-:W-:Y:S01]  /*0260*/  BSSY.RECONVERGENT B1, `(.L_x_8) ;  /* 0x000000b000017945 */ /* 0x000fe20003800200 */
[----:B------:R-:W-:-:S07]  /*0270*/  MOV R6, RZ ;  /* 0x000000ff00067202 */ /* 0x000fce0000000f00 */
.L_x_10:
[----:B0-----:R-:W-:-:S04]  /*0280*/  IMAD R17, R6, R0, RZ ;  /* 0x0000000006117224 */ /* 0x001fc800078e02ff */
[----:B------:R-:W-:-:S06]  /*0290*/  IMAD.WIDE R16, R17, 0x4, R8 ;  /* 0x0000000411107825 */ /* 0x000fcc00078e0208 */
[----:B------:R-:W2:Y:S02]  /*02a0*/  LDG.E R17, desc[UR6][R16.64] ;  /* 0x0000000610117981 */ /* 0x000ea4000c1e1900 */
[----:B--2---:R-:W-:-:S13]  /*02b0*/  FSETP.GT.AND P0, PT, R17, R4, PT ;  /* 0x000000041100720b */ /* 0x004fda0003f04000 */
[----:B------:R-:W-:Y:S05]  /*02c0*/  @P0 BRA `(.L_x_9) ;  /* 0x0000000000100947 */ /* 0x000fea0003800000 */
[----:B------:R-:W-:-:S05]  /*02d0*/  VIADD R6, R6, 0x1 ;  /* 0x0000000106067836 */ /* 0x000fca0000000000 */
[----:B------:R-:W-:-:S13]  /*02e0*/  ISETP.NE.AND P0, PT, R6, R2, PT ;  /* 0x000000020600720c */ /* 0x000fda0003f05270 */
[----:B------:R-:W-:Y:S05]  /*02f0*/  @P0 BRA `(.L_x_10) ;  /* 0xfffffffc00e00947 */ /* 0x000fea000383ffff */
[----:B------:R-:W-:-:S07]  /*0300*/  MOV R6, R7 ;  /* 0x0000000700067202 */ /* 0x000fce0000000f00 */
.L_x_9:
[----:B------:R-:W-:Y:S05]  /*0310*/  BSYNC.RECONVERGENT B1 ;  /* 0x0000000000017941 */ /* 0x000fea0003800200 */
.L_x_8:
[----:B------:R-:W-:Y:S01]  /*0320*/  ISETP.GT.U32.AND P0, PT, R3, R6, PT ;  /* 0x000000060300720c */ /* 0x000fe20003f04070 */
[----:B------:R-:W-:-:S12]  /*0330*/  BSSY.RECONVERGENT B1, `(.L_x_11) ;  /* 0x0000052000017945 */ /* 0x000fd80003800200 */
[----:B------:R-:W-:Y:S05]  /*0340*/  @!P0 BRA `(.L_x_12) ;  /* 0x0000000400408947 */ /* 0x000fea0003800000 */
[----:B------:R-:W-:Y:S01]  /*0350*/  IMAD.IADD R22, R3, 0x1, -R6 ;  /* 0x0000000103167824 */ /* 0x000fe200078e0a06 */
[----:B------:R-:W-:Y:S01]  /*0360*/  BSSY.RECONVERGENT B2, `(.L_x_13) ;  /* 0x0000021000027945 */ /* 0x000fe20003800200 */
[----:B------:R-:W-:-:S03]  /*0370*/  MOV R28, R3 ;  /* 0x00000003001c7202 */ /* 0x000fc60000000f00 */
[----:B------:R-:W-:-:S13]  /*0380*/  LOP3.LUT P0, R22, R22, 0x3, RZ, 0xc0, !PT ;  /* 0x0000000316167812 */ /* 0x000fda000780c0ff */
[----:B------:R-:W-:Y:S05]  /*0390*/  @!P0 BRA `(.L_x_14) ;  /* 0x0000000000748947 */ /* 0x000fea0003800000 */
[----:B------:R-:W-:-:S04]  /*03a0*/  IMAD.IADD R25, R14, 0x1, -R0 ;  /* 0x000000010e197824 */ /* 0x000fc800078e0a00 */
[----:B------:R-:W-:-:S05]  /*03b0*/  IMAD.WIDE R14, R25, 0x4, R8 ;  /* 0x00000004190e7825 */ /* 0x000fca00078e0208 */
[----:B------:R-:W2:Y:S01]  /*03c0*/  LDG.E R21, desc[UR6][R14.64] ;  /* 0x000000060e157981 */ /* 0x000ea2000c1e1900 */
[----:B------:R-:W-:-:S03]  /*03d0*/  IMAD.WIDE R16, R25, 0x4, R10 ;  /* 0x0000000419107825 */ /* 0x000fc600078e020a */
[----:B--2---:R0:W-:Y:S04]  /*03e0*/  STG.E desc[UR6][R12.64], R21 ;  /* 0x000000150c007986 */ /* 0x0041e8000c101906 */
[----:B------:R-:W2:Y:S01]  /*03f0*/  LDG.E R23, desc[UR6][R16.64] ;  /* 0x0000000610177981 */ /* 0x000ea2000c1e1900 */
[----:B------:R-:W-:Y:S01]  /*0400*/  IMAD.WIDE R18, R0, 0x4, R16 ;  /* 0x0000000400127825 */ /* 0x000fe200078e0210 */
[----:B------:R-:W-:Y:S02]  /*0410*/  ISETP.NE.AND P0, PT, R22, 0x1, PT ;  /* 0x000000011600780c */ /* 0x000fe40003f05270 */
[----:B------:R-:W-:Y:S02]  /*0420*/  MOV R28, R7 ;  /* 0x00000007001c7202 */ /* 0x000fe40000000f00 */
[----:B--2---:R0:W-:Y:S09]  /*0430*/  STG.E desc[UR6][R18.64], R23 ;  /* 0x0000001712007986 */ /* 0x0041f2000c101906 */
[----:B------:R-:W-:Y:S05]  /*0440*/  @!P0 BRA `(.L_x_14) ;  /* 0x0000000000488947 */ /* 0x000fea0003800000 */
[----:B------:R-:W-:-:S04]  /*0450*/  IMAD.IADD R25, R25, 0x1, -R0 ;  /* 0x0000000119197824 */ /* 0x000fc800078e0a00 */
[----:B0-----:R-:W-:-:S05]  /*0460*/  IMAD.WIDE R18, R25, 0x4, R8 ;  /* 0x0000000419127825 */ /* 0x001fca00078e0208 */
[----:B------:R-:W2:Y:S01]  /*0470*/  LDG.E R7, desc[UR6][R18.64] ;  /* 0x0000000612077981 */ /* 0x000ea2000c1e1900 */
[----:B------:R-:W-:-:S03]  /*0480*/  IMAD.WIDE R20, R25, 0x4, R10 ;  /* 0x0000000419147825 */ /* 0x000fc600078e020a */
[----:B--2---:R1:W-:Y:S04]  /*0490*/  STG.E desc[UR6][R14.64], R7 ;  /* 0x000000070e007986 */ /* 0x0043e8000c101906 */
[----:B------:R-:W2:Y:S01]  /*04a0*/  LDG.E R23, desc[UR6][R20.64] ;  /* 0x0000000614177981 */ /* 0x000ea2000c1e1900 */
[----:B------:R-:W-:Y:S02]  /*04b0*/  ISETP.NE.AND P0, PT, R22, 0x2, PT ;  /* 0x000000021600780c */ /* 0x000fe40003f05270 */
[----:B------:R-:W-:Y:S01]  /*04c0*/  IADD3 R28, PT, PT, R3, -0x2, RZ ;  /* 0xfffffffe031c7810 */ /* 0x000fe20007ffe0ff */
[----:B--2---:R1:W-:Y:S10]  /*04d0*/  STG.E desc[UR6][R16.64], R23 ;  /* 0x0000001710007986 */ /* 0x0043f4000c101906 */
[----:B------:R-:W-:Y:S05]  /*04e0*/  @!P0 BRA `(.L_x_14) ;  /* 0x0000000000208947 */ /* 0x000fea0003800000 */
[----:B-1----:R-:W-:-:S04]  /*04f0*/  IMAD.IADD R17, R25, 0x1, -R0 ;  /* 0x0000000119117824 */ /* 0x002fc800078e0a00 */
[----:B------:R-:W-:-:S06]  /*0500*/  IMAD.WIDE R14, R17, 0x4, R8 ;  /* 0x00000004110e7825 */ /* 0x000fcc00078e0208 */
[----:B------:R-:W2:Y:S01]  /*0510*/  LDG.E R15, desc[UR6][R14.64] ;  /* 0x000000060e0f7981 */ /* 0x000ea2000c1e1900 */
[----:B------:R-:W-:-:S03]  /*0520*/  IMAD.WIDE R16, R17, 0x4, R10 ;  /* 0x0000000411107825 */ /* 0x000fc600078e020a */
[----:B--2---:R2:W-:Y:S04]  /*0530*/  STG.E desc[UR6][R18.64], R15 ;  /* 0x0000000f12007986 */ /* 0x0045e8000c101906 */
[----:B------:R-:W3:Y:S01]  /*0540*/  LDG.E R17, desc[UR6][R16.64] ;  /* 0x0000000610117981 */ /* 0x000ee2000c1e1900 */
[----:B------:R-:W-:-:S03]  /*0550*/  IADD3 R28, PT, PT, R3, -0x3, RZ ;  /* 0xfffffffd031c7810 */ /* 0x000fc60007ffe0ff */
[----:B---3--:R2:W-:Y:S04]  /*0560*/  STG.E desc[UR6][R20.64], R17 ;  /* 0x0000001114007986 */ /* 0x0085e8000c101906 */
.L_x_14:
[----:B------:R-:W-:Y:S05]  /*0570*/  BSYNC.RECONVERGENT B2 ;  /* 0x0000000000027941 */ /* 0x000fea0003800200 */
.L_x_13:
[----:B-1----:R-:W-:-:S05]  /*0580*/  IMAD.IADD R7, R2, 0x1, -R6 ;  /* 0x0000000102077824 */ /* 0x002fca00078e0a06 */
[----:B------:R-:W-:-:S13]  /*0590*/  ISETP.GE.U32.AND P0, PT, R7, 0x3, PT ;  /* 0x000000030700780c */ /* 0x000fda0003f06070 */
[----:B------:R-:W-:Y:S05]  /*05a0*/  @!P0 BRA `(.L_x_12) ;  /* 0x0000000000a88947 */ /* 0x000fea0003800000 */
[C---:B------:R-:W-:Y:S01]  /*05b0*/  IADD3 R7, PT, PT, R28.reuse, -0x3, RZ ;  /* 0xfffffffd1c077810 */ /* 0x040fe20007ffe0ff */
[C---:B------:R-:W-:Y:S01]  /*05c0*/  VIADD R27, R28.reuse, 0xfffffffc ;  /* 0xfffffffc1c1b7836 */ /* 0x040fe20000000000 */
[C---:B------:R-:W-:Y:S01]  /*05d0*/  IADD3 R29, PT, PT, R28.reuse, -0x2, RZ ;  /* 0xfffffffe1c1d7810 */ /* 0x040fe20007ffe0ff */
[----:B--2---:R-:W-:Y:S02]  /*05e0*/  VIADD R15, R28, 0xffffffff ;  /* 0xffffffff1c0f7836 */ /* 0x004fe40000000000 */
[-C--:B------:R-:W-:Y:S02]  /*05f0*/  IMAD R7, R7, R0.reuse, RZ ;  /* 0x0000000007077224 */ /* 0x080fe400078e02ff */
[-C--:B------:R-:W-:Y:S02]  /*0600*/  IMAD R27, R27, R0.reuse, RZ ;  /* 0x000000001b1b7224 */ /* 0x080fe400078e02ff */
[-C--:B------:R-:W-:Y:S02]  /*0610*/  IMAD R29, R29, R0.reuse, RZ ;  /* 0x000000001d1d7224 */ /* 0x080fe400078e02ff */
[----:B------:R-:W-:-:S07]  /*0620*/  IMAD R26, R15, R0, RZ ;  /* 0x000000000f1a7224 */ /* 0x000fce00078e02ff */
.L_x_15:
[----:B01----:R-:W-:-:S05]  /*0630*/  IMAD.WIDE R18, R26, 0x4, R8 ;  /* 0x000000041a127825 */ /* 0x003fca00078e0208 */
[----:B------:R-:W2:Y:S01]  /*0640*/  LDG.E R15, desc[UR6][R18.64] ;  /* 0x00000006120f7981 */ /* 0x000ea2000c1e1900 */
[----:B------:R-:W-:-:S04]  /*0650*/  IMAD.WIDE R20, R0, 0x4, R18 ;  /* 0x0000000400147825 */ /* 0x000fc800078e0212 */
[----:B------:R-:W-:Y:S01]  /*0660*/  IMAD.WIDE R22, R26, 0x4, R10 ;  /* 0x000000041a167825 */ /* 0x000fe200078e020a */
[----:B--2---:R0:W-:Y:S04]  /*0670*/  STG.E desc[UR6][R20.64], R15 ;  /* 0x0000000f14007986 */ /* 0x0041e8000c101906 */
[----:B------:R-:W2:Y:S01]  /*0680*/  LDG.E R17, desc[UR6][R22.64] ;  /* 0x0000000616117981 */ /* 0x000ea2000c1e1900 */
[----:B------:R-:W-:-:S04]  /*0690*/  IMAD.WIDE R24, R0, 0x4, R22 ;  /* 0x0000000400187825 */ /* 0x000fc800078e0216 */
[C---:B0-----:R-:W-:Y:S01]  /*06a0*/  IMAD.WIDE R14, R29.reuse, 0x4, R8 ;  /* 0x000000041d0e7825 */ /* 0x041fe200078e0208 */
[----:B--2---:R0:W-:Y:S04]  /*06b0*/  STG.E desc[UR6][R24.64], R17 ;  /* 0x0000001118007986 */ /* 0x0041e8000c101906 */
[----:B------:R-:W2:Y:S01]  /*06c0*/  LDG.E R21, desc[UR6][R14.64] ;  /* 0x000000060e157981 */ /* 0x000ea2000c1e1900 */
[----:B0-----:R-:W-:-:S03]  /*06d0*/  IMAD.WIDE R16, R29, 0x4, R10 ;  /* 0x000000041d107825 */ /* 0x001fc600078e020a */
[----:B--2---:R0:W-:Y:S04]  /*06e0*/  STG.E desc[UR6][R18.64], R21 ;  /* 0x0000001512007986 */ /* 0x0041e8000c101906 */
[----:B------:R-:W2:Y:S01]  /*06f0*/  LDG.E R20, desc[UR6][R16.64] ;  /* 0x0000000610147981 */ /* 0x000ea2000c1e1900 */
[----:B0-----:R-:W-:-:S03]  /*0700*/  IMAD.WIDE R18, R7, 0x4, R8 ;  /* 0x0000000407127825 */ /* 0x001fc600078e0208 */
[----:B--2---:R0:W-:Y:S04]  /*0710*/  STG.E desc[UR6][R22.64], R20 ;  /* 0x0000001416007986 */ /* 0x0041e8000c101906 */
[----:B0-----:R-:W2:Y:S01]  /*0720*/  LDG.E R23, desc[UR6][R18.64] ;  /* 0x0000000612177981 */ /* 0x001ea2000c1e1900 */
[----:B------:R-:W-:-:S03]  /*0730*/  IMAD.WIDE R20, R7, 0x4, R10 ;  /* 0x0000000407147825 */ /* 0x000fc600078e020a */
[----:B--2---:R0:W-:Y:S04]  /*0740*/  STG.E desc[UR6][R14.64], R23 ;  /* 0x000000170e007986 */ /* 0x0041e8000c101906 */
[----:B------:R-:W2:Y:S01]  /*0750*/  LDG.E R22, desc[UR6][R20.64] ;  /* 0x0000000614167981 */ /* 0x000ea2000c1e1900 */
[----:B------:R-:W-:-:S03]  /*0760*/  IMAD.WIDE R24, R27, 0x4, R8 ;  /* 0x000000041b187825 */ /* 0x000fc600078e0208 */
[----:B--2---:R1:W-:Y:S04]  /*0770*/  STG.E desc[UR6][R16.64], R22 ;  /* 0x0000001610007986 */ /* 0x0043e8000c101906 */
[----:B0-----:R0:W2:Y:S02]  /*0780*/  LDG.E R15, desc[UR6][R24.64] ;  /* 0x00000006180f7981 */ /* 0x0010a4000c1e1900 */
[----:B0-----:R-:W-:Y:S02]  /*0790*/  IMAD.WIDE R24, R27, 0x4, R10 ;  /* 0x000000041b187825 */ /* 0x001fe400078e020a */
[----:B--2---:R1:W-:Y:S04]  /*07a0*/  STG.E desc[UR6][R18.64], R15 ;  /* 0x0000000f12007986 */ /* 0x0043e8000c101906 */
[----:B------:R-:W2:Y:S01]  /*07b0*/  LDG.E R25, desc[UR6][R24.64] ;  /* 0x0000000618197981 */ /* 0x000ea2000c1e1900 */
[----:B------:R-:W-:Y:S01]  /*07c0*/  IADD3 R28, PT, PT, R28, -0x4, RZ ;  /* 0xfffffffc1c1c7810 */ /* 0x000fe20007ffe0ff */
[----:B------:R-:W-:-:S03]  /*07d0*/  IMAD.MOV R14, RZ, RZ, -R0 ;  /* 0x000000ffff0e7224 */ /* 0x000fc600078e0a00 */
[----:B------:R-:W-:Y:S01]  /*07e0*/  ISETP.GT.AND P0, PT, R28, R6, PT ;  /* 0x000000061c00720c */ /* 0x000fe20003f04270 */
[C---:B------:R-:W-:Y:S01]  /*07f0*/  IMAD R27, R14.reuse, 0x4, R27 ;  /* 0x000000040e1b7824 */ /* 0x040fe200078e021b */
[C---:B------:R-:W-:Y:S01]  /*0800*/  LEA R7, R14.reuse, R7, 0x2 ;  /* 0x000000070e077211 */ /* 0x040fe200078e10ff */
[C---:B------:R-:W-:Y:S01]  /*0810*/  IMAD R26, R14.reuse, 0x4, R26 ;  /* 0x000000040e1a7824 */ /* 0x040fe200078e021a */
[----:B------:R-:W-:Y:S01]  /*0820*/  LEA R29, R14, R29, 0x2 ;  /* 0x0000001d0e1d7211 */ /* 0x000fe200078e10ff */
[----:B--2---:R1:W-:Y:S08]  /*0830*/  STG.E desc[UR6][R20.64], R25 ;  /* 0x0000001914007986 */ /* 0x0043f0000c101906 */
[----:B------:R-:W-:Y:S05]  /*0840*/  @P0 BRA `(.L_x_15) ;  /* 0xfffffffc00780947 */ /* 0x000fea000383ffff */
.L_x_12:
[----:B------:R-:W-:Y:S05]  /*0850*/  BSYNC.RECONVERGENT B1 ;  /* 0x0000000000017941 */ /* 0x000fea0003800200 */
.L_x_11:
[----:B------:R-:W-:-:S04]  /*0860*/  IMAD R14, R6, R0, RZ ;  /* 0x00000000060e7224 */ /* 0x000fc800078e02ff */
[----:B------:R-:W-:Y:S01]  /*0870*/  IMAD.WIDE R6, R14, 0x4, R8 ;  /* 0x000000040e067825 */ /* 0x000fe200078e0208 */
[----:B-12---:R-:W-:-:S04]  /*0880*/  SHF.R.S32.HI R15, RZ, 0x1f, R14 ;  /* 0x0000001fff0f7819 */ /* 0x006fc8000001140e */
[----:B------:R1:W-:Y:S03]  /*0890*/  STG.E desc[UR6][R6.64], R4 ;  /* 0x0000000406007986 */ /* 0x0003e6000c101906 */
.L_x_7:
[----:B------:R-:W-:Y:S05]  /*08a0*/  BSYNC.RECONVERGENT B0 ;  /* 0x0000000000007941 */ /* 0x000fea0003800200 */
.L_x_6:
[C---:B-1----:R-:W-:Y:S02]  /*08b0*/  LEA R6, P0, R14.reuse, R10, 0x2 ;  /* 0x0000000a0e067211 */ /* 0x042fe400078010ff */
[----:B------:R-:W-:Y:S02]  /*08c0*/  IADD3 R3, PT, PT, R3, 0x1, RZ ;  /* 0x0000000103037810 */ /* 0x000fe40007ffe0ff */
[----:B------:R-:W-:-:S05]  /*08d0*/  LEA.HI.X R7, R14, R11, R15, 0x2, P0 ;  /* 0x0000000b0e077211 */ /* 0x000fca00000f140f */
[----:B------:R1:W-:Y:S04]  /*08e0*/  STG.E desc[UR6][R6.64], R3 ;  /* 0x0000000306007986 */ /* 0x0003e8000c101906 */
[----:B0-----:R1:W5:Y:S01]  /*08f0*/  LDG.E R19, desc[UR6][R12.64] ;  /* 0x000000060c137981 */ /* 0x001362000c1e1900 */
[----:B------:R-:W-:Y:S01]  /*0900*/  ISETP.NE.AND P0, PT, R2, UR4, PT ;  /* 0x0000000402007c0c */ /* 0x000fe2000bf05270 */
[----:B------:R-:W-:-:S12]  /*0910*/  IMAD.MOV.U32 R2, RZ, RZ, R5 ;  /* 0x000000ffff027224 */ /* 0x000fd800078e0005 */
[----:B-1----:R-:W-:Y:S05]  /*0920*/  @P0 BRA `(.L_x_16) ;  /* 0xfffffff800100947 */ /* 0x002fea000383ffff */
.L_x_5:
[----:B------:R-:W1:Y:S01]  /*0930*/  LDC R2, c[0x0][0x394] ;  /* 0x0000e500ff027b82 */ /* 0x000e620000000800 */
[----:B------:R-:W1:Y:S02]  /*0940*/  LDCU UR5, c[0x0][0x398] ;  /* 0x00007300ff0577ac */ /* 0x000e640008000800 */
[----:B-1----:R-:W-:-:S13]  /*0950*/  ISETP.LE.AND P0, PT, R2, UR5, PT ;  /* 0x0000000502007c0c */ /* 0x002fda000bf03270 */
[----:B------:R-:W-:Y:S05]  /*0960*/  @P0 EXIT ;  /* 0x000000000000094d */ /* 0x000fea0003800000 */
[----:B------:R-:W-:Y:S02]  /*0970*/  UISETP.GE.AND UP0, UPT, UR5, 0x2, UPT ;  /* 0x000000020500788c */ /* 0x000fe4000bf06270 */
[----:B------:R-:W-:-:S06]  /*0980*/  UIADD3 UR4, UPT, UPT, UR5, -0x1, URZ ;  /* 0xffffffff05047890 */ /* 0x000fcc000fffe0ff */
[----:B0-----:R-:W-:-:S04]  /*0990*/  IMAD R3, R0, UR4, RZ ;  /* 0x0000000400037c24 */ /* 0x001fc8000f8e02ff */
[----:B------:R-:W-:Y:S01]  /*09a0*/  IMAD.WIDE R6, R3, 0x4, R8 ;  /* 0x0000000403067825 */ /* 0x000fe200078e0208 */
[----:B------:R-:W-:Y:S06]  /*09b0*/  BRA.U !UP0, `(.L_x_17) ;  /* 0x00000009081c7547 */ /* 0x000fec000b800000 */
[----:B------:R-:W0:Y:S01]  /*09c0*/  LDCU UR8, c[0x0][0x398] ;  /* 0x00007300ff0877ac */ /* 0x000e220008000800 */
[----:B------:R-:W-:Y:S01]  /*09d0*/  IADD3 R3, PT, PT, R3, -R0, RZ ;  /* 0x8000000003037210 */ /* 0x000fe20007ffe0ff */
[----:B------:R-:W-:-:S04]  /*09e0*/  UIADD3 UR5, UPT, UPT, UR5, -0x2, URZ ;  /* 0xfffffffe05057890 */ /* 0x000fc8000fffe0ff */
[----:B------:R-:W-:-:S04]  /*09f0*/  IMAD.IADD R5, R3, 0x1, -R0 ;  /* 0x0000000103057824 */ /* 0x000fc800078e0a00 */
[C---:B------:R-:W-:Y:S01]  /*0a00*/  IMAD.WIDE R16, R5.reuse, 0x4, R10 ;  /* 0x0000000405107825 */ /* 0x040fe200078e020a */
[----:B------:R-:W-:-:S05]  /*0a10*/  IADD3 R13, PT, PT, R5, -R0, RZ ;  /* 0x80000000050d7210 */ /* 0x000fca0007ffe0ff */
[----:B------:R-:W-:-:S04]  /*0a20*/  IMAD.WIDE R14, R13, 0x4, R8 ;  /* 0x000000040d0e7825 */ /* 0x000fc800078e0208 */
[----:B0-----:R-:W-:Y:S02]  /*0a30*/  IMAD.U32 R0, RZ, RZ, UR8 ;  /* 0x00000008ff007e24 */ /* 0x001fe4000f8e00ff */
[----:B------:R-:W-:-:S07]  /*0a40*/  IMAD.WIDE R12, R13, 0x4, R10 ;  /* 0x000000040d0c7825 */ /* 0x000fce00078e020a */
.L_x_28:
[----:B0-----:R-:W0:Y:S02]  /*0a50*/  LDCU UR8, c[0x0][0x390] ;  /* 0x00007200ff0877ac */ /* 0x001e240008000800 */
[----:B0-----:R-:W-:Y:S01]  /*0a60*/  IMAD R21, R0, UR8, RZ ;  /* 0x0000000800157c24 */ /* 0x001fe2000f8e02ff */
[----:B------:R-:W0:Y:S03]  /*0a70*/  LDCU UR8, c[0x0][0x390] ;  /* 0x00007200ff0877ac */ /* 0x000e260008000800 */
[----:B------:R-:W-:-:S05]  /*0a80*/  IMAD.WIDE R20, R21, 0x4, R8 ;  /* 0x0000000415147825 */ /* 0x000fca00078e0208 */
[----:B------:R-:W2:Y:S01]  /*0a90*/  LDG.E R2, desc[UR6][R20.64] ;  /* 0x0000000614027981 */ /* 0x000ea2000c1e1900 */
[----:B------:R-:W-:Y:S01]  /*0aa0*/  BSSY.RECONVERGENT B0, `(.L_x_18) ;  /* 0x0000073000007945 */ /* 0x000fe20003800200 */
[----:B--2--5:R-:W-:-:S13]  /*0ab0*/  FSETP.GEU.AND P0, PT, R2, R19, PT ;  /* 0x000000130200720b */ /* 0x024fda0003f0e000 */
[----:B0-----:R-:W-:Y:S05]  /*0ac0*/  @P0 BRA `(.L_x_19) ;  /* 0x0000000400c00947 */ /* 0x001fea0003800000 */
[----:B------:R-:W2:Y:S01]  /*0ad0*/  LDG.E R19, desc[UR6][R8.64] ;  /* 0x0000000608137981 */ /* 0x000ea2000c1e1900 */
[----:B------:R-:W-:Y:S01]  /*0ae0*/  BSSY.RECONVERGENT B1, `(.L_x_20) ;  /* 0x000000f000017945 */ /* 0x000fe20003800200 */
[----:B------:R-:W-:Y:S01]  /*0af0*/  HFMA2 R4, -RZ, RZ, 0, 0 ;  /* 0x00000000ff047431 */ /* 0x000fe200000001ff */
[----:B--2---:R-:W-:-:S13]  /*0b00*/  FSETP.GT.AND P0, PT, R19, R2, PT ;  /* 0x000000021300720b */ /* 0x004fda0003f04000 */
[----:B------:R-:W-:Y:S05]  /*0b10*/  @P0 BRA `(.L_x_21) ;  /* 0x00000000002c0947 */ /* 0x000fea0003800000 */
[----:B------:R-:W-:-:S07]  /*0b20*/  IMAD.MOV.U32 R4, RZ, RZ, RZ ;  /* 0x000000ffff047224 */ /* 0x000fce00078e00ff */
.L_x_22:
[----:B------:R-:W-:Y:S01]  /*0b30*/  IADD3 R18, PT, PT, R4, 0x1, RZ ;  /* 0x0000000104127810 */ /* 0x000fe20007ffe0ff */
[----:B------:R-:W-:-:S03]  /*0b40*/  IMAD.U32 R4, RZ, RZ, UR4 ;  /* 0x00000004ff047e24 */ /* 0x000fc6000f8e00ff */
[----:B------:R-:W-:-:S13]  /*0b50*/  ISETP.NE.AND P0, PT, R18, UR4, PT ;  /* 0x0000000412007c0c */ /* 0x000fda000bf05270 */
[----:B------:R-:W-:Y:S05]  /*0b60*/  @!P0 BRA `(.L_x_21) ;  /* 0x0000000000188947 */ /* 0x000fea0003800000 */
[----:B------:R-:W-:-:S05]  /*0b70*/  MOV R4, R18 ;  /* 0x0000001200047202 */ /* 0x000fca0000000f00 */
[----:B------:R-:W-:-:S04]  /*0b80*/  IMAD R19, R4, UR8, RZ ;  /* 0x0000000804137c24 */ /* 0x000fc8000f8e02ff */
[----:B------:R-:W-:-:S06]  /*0b90*/  IMAD.WIDE R18, R19, 0x4, R8 ;  /* 0x0000000413127825 */ /* 0x000fcc00078e0208 */
[----:B------:R-:W2:Y:S02]  /*0ba0*/  LDG.E R19, desc[UR6][R18.64] ;  /* 0x0000000612137981 */ /* 0x000ea4000c1e1900 */
[----:B--2---:R-:W-:-:S13]  /*0bb0*/  FSETP.GT.AND P0, PT, R19, R2, PT ;  /* 0x000000021300720b */ /* 0x004fda0003f04000 */
[----:B------:R-:W-:Y:S05]  /*0bc0*/  @!P0 BRA `(.L_x_22) ;  /* 0xfffffffc00d88947 */ /* 0x000fea000383ffff */
.L_x_21:
[----:B------:R-:W-:Y:S05]  /*0bd0*/  BSYNC.RECONVERGENT B1 ;  /* 0x0000000000017941 */ /* 0x000fea0003800200 */
.L_x_20:
[----:B------:R-:W-:Y:S01]  /*0be0*/  ISETP.LT.AND P0, PT, R4, UR4, PT ;  /* 0x0000000404007c0c */ /* 0x000fe2000bf01270 */
[----:B------:R-:W-:-:S12]  /*0bf0*/  BSSY.RECONVERGENT B1, `(.L_x_23) ;  /* 0x0000055000017945 */ /* 0x000fd80003800200 */
[----:B------:R-:W-:Y:S05]  /*0c00*/  @!P0 BRA `(.L_x_24) ;  /* 0x00000004004c8947 */ /* 0x000fea0003800000 */
[----:B------:R-:W0:Y:S01]  /*0c10*/  LDC R24, c[0x0][0x398] ;  /* 0x0000e600ff187b82 */ /* 0x000e220000000800 */
[----:B------:R-:W-:Y:S01]  /*0c20*/  LOP3.LUT R19, RZ, R4, RZ, 0x33, !PT ;  /* 0x00000004ff137212 */ /* 0x000fe200078e33ff */
[----:B------:R-:W1:Y:S01]  /*0c30*/  LDCU UR9, c[0x0][0x398] ;  /* 0x00007300ff0977ac */ /* 0x000e620008000800 */
[----:B------:R-:W-:Y:S01]  /*0c40*/  BSSY.RECONVERGENT B2, `(.L_x_25) ;  /* 0x0000022000027945 */ /* 0x000fe20003800200 */
[----:B------:R-:W-:Y:S01]  /*0c50*/  MOV R25, UR4 ;  /* 0x0000000400197c02 */ /* 0x000fe20008000f00 */
[----:B-1----:R-:W-:Y:S02]  /*0c60*/  IMAD.U32 R27, RZ, RZ, UR9 ;  /* 0x00000009ff1b7e24 */ /* 0x002fe4000f8e00ff */
[----:B0-----:R-:W-:-:S05]  /*0c70*/  IMAD.IADD R19, R19, 0x1, R24 ;  /* 0x0000000113137824 */ /* 0x001fca00078e0218 */
[----:B------:R-:W-:-:S13]  /*0c80*/  LOP3.LUT P0, R26, R19, 0x3, RZ, 0xc0, !PT ;  /* 0x00000003131a7812 */ /* 0x000fda000780c0ff */
[----:B------:R-:W-:Y:S05]  /*0c90*/  @!P0 BRA `(.L_x_26) ;  /* 0x0000000000708947 */ /* 0x000fea0003800000 */
[C---:B------:R-:W-:Y:S01]  /*0ca0*/  IMAD.WIDE R18, R3.reuse, 0x4, R8 ;  /* 0x0000000403127825 */ /* 0x040fe200078e0208 */
[----:B------:R-:W0:Y:S04]  /*0cb0*/  LDC R23, c[0x0][0x390] ;  /* 0x0000e400ff177b82 */ /* 0x000e280000000800 */
[----:B------:R-:W2:Y:S01]  /*0cc0*/  LDG.E R29, desc[UR6][R18.64] ;  /* 0x00000006121d7981 */ /* 0x000ea2000c1e1900 */
[----:B------:R-:W-:-:S03]  /*0cd0*/  IMAD.WIDE R20, R3, 0x4, R10 ;  /* 0x0000000403147825 */ /* 0x000fc600078e020a */
[----:B--2---:R1:W-:Y:S04]  /*0ce0*/  STG.E desc[UR6][R6.64], R29 ;  /* 0x0000001d06007986 */ /* 0x0043e8000c101906 */
[----:B------:R-:W2:Y:S01]  /*0cf0*/  LDG.E R28, desc[UR6][R20.64] ;  /* 0x00000006141c7981 */ /* 0x000ea2000c1e1900 */
[----:B0-----:R-:W-:Y:S01]  /*0d00*/  IMAD.WIDE R22, R23, 0x4, R20 ;  /* 0x0000000417167825 */ /* 0x001fe200078e0214 */
[----:B------:R-:W-:Y:S02]  /*0d10*/  ISETP.NE.AND P0, PT, R26, 0x1, PT ;  /* 0x000000011a00780c */ /* 0x000fe40003f05270 */
[----:B------:R-:W-:Y:S01]  /*0d20*/  MOV R25, UR5 ;  /* 0x0000000500197c02 */ /* 0x000fe20008000f00 */
[----:B------:R-:W-:Y:S01]  /*0d30*/  IMAD.U32 R27, RZ, RZ, UR4 ;  /* 0x00000004ff1b7e24 */ /* 0x000fe2000f8e00ff */
[----:B--2---:R1:W-:Y:S09]  /*0d40*/  STG.E desc[UR6][R22.64], R28 ;  /* 0x0000001c16007986 */ /* 0x0043f2000c101906 */
[----:B------:R-:W-:Y:S05]  /*0d50*/  @!P0 BRA `(.L_x_26) ;  /* 0x0000000000408947 */ /* 0x000fea0003800000 */
[----:B-1----:R-:W-:-:S05]  /*0d60*/  IMAD.WIDE R22, R5, 0x4, R8 ;  /* 0x0000000405167825 */ /* 0x002fca00078e0208 */
[----:B------:R-:W2:Y:S04]  /*0d70*/  LDG.E R29, desc[UR6][R22.64] ;  /* 0x00000006161d7981 */ /* 0x000ea8000c1e1900 */
[----:B--2---:R0:W-:Y:S04]  /*0d80*/  STG.E desc[UR6][R18.64], R29 ;  /* 0x0000001d12007986 */ /* 0x0041e8000c101906 */
[----:B------:R-:W2:Y:S01]  /*0d90*/  LDG.E R28, desc[UR6][R16.64] ;  /* 0x00000006101c7981 */ /* 0x000ea2000c1e1900 */
[----:B------:R-:W-:Y:S01]  /*0da0*/  ISETP.NE.AND P0, PT, R26, 0x2, PT ;  /* 0x000000021a00780c */ /* 0x000fe20003f05270 */
[----:B------:R-:W-:Y:S01]  /*0db0*/  IMAD.U32 R27, RZ, RZ, UR5 ;  /* 0x00000005ff1b7e24 */ /* 0x000fe2000f8e00ff */
[----:B------:R-:W-:-:S04]  /*0dc0*/  IADD3 R26, PT, PT, R24, -0x3, RZ ;  /* 0xfffffffd181a7810 */ /* 0x000fc80007ffe0ff */
[----:B------:R-:W-:Y:S01]  /*0dd0*/  MOV R25, R26 ;  /* 0x0000001a00197202 */ /* 0x000fe20000000f00 */
[----:B--2---:R0:W-:Y:S06]  /*0de0*/  STG.E desc[UR6][R20.64], R28 ;  /* 0x0000001c14007986 */ /* 0x0041ec000c101906 */
[----:B------:R-:W-:Y:S05]  /*0df0*/  @!P0 BRA `(.L_x_26) ;  /* 0x0000000000188947 */ /* 0x000fea0003800000 */
[----:B0-----:R-:W2:Y:S04]  /*0e00*/  LDG.E R19, desc[UR6][R14.64] ;  /* 0x000000060e137981 */ /* 0x001ea8000c1e1900 */
[----:B--2---:R2:W-:Y:S04]  /*0e10*/  STG.E desc[UR6][R22.64], R19 ;  /* 0x0000001316007986 */ /* 0x0045e8000c101906 */
[----:B------:R-:W3:Y:S01]  /*0e20*/  LDG.E R21, desc[UR6][R12.64] ;  /* 0x000000060c157981 */ /* 0x000ee2000c1e1900 */
[----:B------:R-:W-:Y:S01]  /*0e30*/  VIADD R25, R24, 0xfffffffc ;  /* 0xfffffffc18197836 */ /* 0x000fe20000000000 */
[----:B------:R-:W-:-:S02]  /*0e40*/  MOV R27, R26 ;  /* 0x0000001a001b7202 */ /* 0x000fc40000000f00 */
[----:B---3--:R2:W-:Y:S05]  /*0e50*/  STG.E desc[UR6][R16.64], R21 ;  /* 0x0000001510007986 */ /* 0x0085ea000c101906 */
.L_x_26:
[----:B------:R-:W-:Y:S05]  /*0e60*/  BSYNC.RECONVERGENT B2 ;  /* 0x0000000000027941 */ /* 0x000fea0003800200 */
.L_x_25:
[----:B0-----:R-:W-:-:S04]  /*0e70*/  IADD3 R18, PT, PT, -R4, UR5, RZ ;  /* 0x0000000504127c10 */ /* 0x001fc8000fffe1ff */
[----:B------:R-:W-:-:S13]  /*0e80*/  ISETP.GE.U32.AND P0, PT, R18, 0x3, PT ;  /* 0x000000031200780c */ /* 0x000fda0003f06070 */
[----:B------:R-:W-:Y:S05]  /*0e90*/  @!P0 BRA `(.L_x_24) ;  /* 0x0000000000a88947 */ /* 0x000fea0003800000 */
.L_x_27:
[----:B------:R-:W2:Y:S01]  /*0ea0*/  LDC R24, c[0x0][0x390] ;  /* 0x0000e400ff187b82 */ /* 0x000ea20000000800 */
[----:B------:R-:W-:-:S04]  /*0eb0*/  VIADD R27, R27, 0xfffffffe ;  /* 0xfffffffe1b1b7836 */ /* 0x000fc80000000000 */
[----:B--2---:R-:W-:-:S04]  /*0ec0*/  IMAD R21, R27, R24, RZ ;  /* 0x000000181b157224 */ /* 0x004fc800078e02ff */
[----:B------:R-:W-:-:S06]  /*0ed0*/  IMAD.WIDE R26, R21, 0x4, R8 ;  /* 0x00000004151a7825 */ /* 0x000fcc00078e0208 */
[----:B------:R-:W2:Y:S01]  /*0ee0*/  LDG.E R27, desc[UR6][R26.64] ;  /* 0x000000061a1b7981 */ /* 0x000ea2000c1e1900 */
[----:B-1----:R-:W-:Y:S02]  /*0ef0*/  IMAD R23, R25, R24, RZ ;  /* 0x0000001819177224 */ /* 0x002fe400078e02ff */
[----:B0-----:R-:W-:-:S04]  /*0f00*/  IMAD.WIDE R20, R21, 0x4, R10 ;  /* 0x0000000415147825 */ /* 0x001fc800078e020a */
[----:B------:R-:W-:Y:S01]  /*0f10*/  IMAD.WIDE R18, R23, 0x4, R8 ;  /* 0x0000000417127825 */ /* 0x000fe200078e0208 */
[----:B------:R-:W-:-:S04]  /*0f20*/  IADD3 R22, PT, PT, R25, -0x2, RZ ;  /* 0xfffffffe19167810 */ /* 0x000fc80007ffe0ff */
[----:B--2---:R0:W-:Y:S04]  /*0f30*/  STG.E desc[UR6][R18.64], R27 ;  /* 0x0000001b12007986 */ /* 0x0041e8000c101906 */
[----:B------:R1:W2:Y:S02]  /*0f40*/  LDG.E R29, desc[UR6][R20.64] ;  /* 0x00000006141d7981 */ /* 0x0002a4000c1e1900 */
[----:B-1----:R-:W-:Y:S02]  /*0f50*/  IMAD R21, R22, R24, RZ ;  /* 0x0000001816157224 */ /* 0x002fe400078e02ff */
[----:B------:R-:W-:-:S04]  /*0f60*/  IMAD.WIDE R22, R23, 0x4, R10 ;  /* 0x0000000417167825 */ /* 0x000fc800078e020a */
[----:B0-----:R-:W-:Y:S01]  /*0f70*/  IMAD.WIDE R18, R21, 0x4, R8 ;  /* 0x0000000415127825 */ /* 0x001fe200078e0208 */
[----:B--2---:R-:W-:Y:S04]  /*0f80*/  STG.E desc[UR6][R22.64], R29 ;  /* 0x0000001d16007986 */ /* 0x004fe8000c101906 */
[----:B------:R-:W2:Y:S01]  /*0f90*/  LDG.E R28, desc[UR6][R18.64] ;  /* 0x00000006121c7981 */ /* 0x000ea2000c1e1900 */
[----:B------:R-:W-:-:S04]  /*0fa0*/  IMAD.WIDE R26, R24, 0x4, R18 ;  /* 0x00000004181a7825 */ /* 0x000fc800078e0212 */
[----:B------:R-:W-:Y:S01]  /*0fb0*/  IMAD.MOV R20, RZ, RZ, -R24 ;  /* 0x000000ffff147224 */ /* 0x000fe200078e0a18 */
[----:B--2---:R0:W-:Y:S02]  /*0fc0*/  STG.E desc[UR6][R26.64], R28 ;  /* 0x0000001c1a007986 */ /* 0x0041e4000c101906 */
[----:B0-----:R-:W-:-:S05]  /*0fd0*/  IMAD.WIDE R28, R21, 0x4, R10 ;  /* 0x00000004151c7825 */ /* 0x001fca00078e020a */
[----:B------:R-:W2:Y:S01]  /*0fe0*/  LDG.E R23, desc[UR6][R28.64] ;  /* 0x000000061c177981 */ /* 0x000ea2000c1e1900 */
[----:B------:R-:W-:-:S04]  /*0ff0*/  IADD3 R21, PT, PT, R21, R24, RZ ;  /* 0x0000001815157210 */ /* 0x000fc80007ffe0ff */
[----:B------:R-:W-:Y:S01]  /*1000*/  LEA R27, R20, R21, 0x1 ;  /* 0x00000015141b7211 */ /* 0x000fe200078e08ff */
[----:B------:R-:W-:-:S05]  /*1010*/  IMAD.WIDE R20, R24, 0x4, R28 ;  /* 0x0000000418147825 */ /* 0x000fca00078e021c */
[----:B--2---:R0:W-:Y:S02]  /*1020*/  STG.E desc[UR6][R20.64], R23 ;  /* 0x0000001714007986 */ /* 0x0041e4000c101906 */
[----:B0-----:R-:W-:-:S05]  /*1030*/  IMAD.WIDE R22, R27, 0x4, R8 ;  /* 0x000000041b167825 */ /* 0x001fca00078e0208 */
[----:B------:R-:W2:Y:S01]  /*1040*/  LDG.E R21, desc[UR6][R22.64] ;  /* 0x0000000616157981 */ /* 0x000ea2000c1e1900 */
[----:B------:R-:W-:-:S03]  /*1050*/  IADD3 R24, PT, PT, R27, -R24, RZ ;  /* 0x800000181b187210 */ /* 0x000fc60007ffe0ff */
[----:B--2---:R0:W-:Y:S02]  /*1060*/  STG.E desc[UR6][R18.64], R21 ;  /* 0x0000001512007986 */ /* 0x0041e4000c101906 */
[----:B0-----:R-:W-:-:S05]  /*1070*/  IMAD.WIDE R18, R27, 0x4, R10 ;  /* 0x000000041b127825 */ /* 0x001fca00078e020a */
[----:B------:R-:W2:Y:S04]  /*1080*/  LDG.E R26, desc[UR6][R18.64] ;  /* 0x00000006121a7981 */ /* 0x000ea8000c1e1900 */
[----:B--2---:R0:W-:Y:S02]  /*1090*/  STG.E desc[UR6][R28.64], R26 ;  /* 0x0000001a1c007986 */ /* 0x0041e4000c101906 */
[----:B0-----:R-:W-:-:S06]  /*10a0*/  IMAD.WIDE R26, R24, 0x4, R8 ;  /* 0x00000004181a7825 */ /* 0x001fcc00078e0208 */
[----:B------:R-:W2:Y:S01]  /*10b0*/  LDG.E R27, desc[UR6][R26.64] ;  /* 0x000000061a1b7981 */ /* 0x000ea2000c1e1900 */
[----:B------:R-:W-:-:S03]  /*10c0*/  IMAD.WIDE R20, R24, 0x4, R10 ;  /* 0x0000000418147825 */ /* 0x000fc600078e020a */
[----:B--2---:R0:W-:Y:S04]  /*10d0*/  STG.E desc[UR6][R22.64], R27 ;  /* 0x0000001b16007986 */ /* 0x0041e8000c101906 */
[----:B------:R-:W2:Y:S01]  /*10e0*/  LDG.E R20, desc[UR6][R20.64] ;  /* 0x0000000614147981 */ /* 0x000ea2000c1e1900 */
[C---:B0-----:R-:W-:Y:S01]  /*10f0*/  VIADD R27, R25.reuse, 0xfffffffd ;  /* 0xfffffffd191b7836 */ /* 0x041fe20000000000 */
[----:B------:R-:W-:-:S04]  /*1100*/  IADD3 R25, PT, PT, R25, -0x4, RZ ;  /* 0xfffffffc19197810 */ /* 0x000fc80007ffe0ff */
[----:B------:R-:W-:Y:S01]  /*1110*/  ISETP.GT.AND P0, PT, R25, R4, PT ;  /* 0x000000041900720c */ /* 0x000fe20003f04270 */
[----:B--2---:R0:W-:-:S12]  /*1120*/  STG.E desc[UR6][R18.64], R20 ;  /* 0x0000001412007986 */ /* 0x0041d8000c101906 */
[----:B------:R-:W-:Y:S05]  /*1130*/  @P0 BRA `(.L_x_27) ;  /* 0xfffffffc00580947 */ /* 0x000fea000383ffff */
.L_x_24:
[----:B------:R-:W-:Y:S05]  /*1140*/  BSYNC.RECONVERGENT B1 ;  /* 0x0000000000017941 */ /* 0x000fea0003800200 */
.L_x_23:
[----:B------:R-:W1:Y:S01]  /*1150*/  LDCU UR9, c[0x0][0x390] ;  /* 0x00007200ff0977ac */ /* 0x000e620008000800 */
[----:B------:R-:W-:Y:S01]  /*1160*/  IADD3 R25, PT, PT, R0, 0x1, RZ ;  /* 0x0000000100197810 */ /* 0x000fe20007ffe0ff */
[----:B-12---:R-:W-:-:S04]  /*1170*/  IMAD R23, R4, UR9, RZ ;  /* 0x0000000904177c24 */ /* 0x006fc8000f8e02ff */
[----:B0-----:R-:W-:-:S04]  /*1180*/  IMAD.WIDE R20, R23, 0x4, R8 ;  /* 0x0000000417147825 */ /* 0x001fc800078e0208 */
[----:B------:R-:W-:Y:S01]  /*1190*/  IMAD.WIDE R22, R23, 0x4, R10 ;  /* 0x0000000417167825 */ /* 0x000fe200078e020a */
[----:B------:R0:W-:Y:S04]  /*11a0*/  STG.E desc[UR6][R20.64], R2 ;  /* 0x0000000214007986 */ /* 0x0001e8000c101906 */
[----:B------:R0:W-:Y:S04]  /*11b0*/  STG.E desc[UR6][R22.64], R25 ;  /* 0x0000001916007986 */ /* 0x0001e8000c101906 */
[----:B------:R0:W5:Y:S02]  /*11c0*/  LDG.E R19, desc[UR6][R6.64] ;  /* 0x0000000606137981 */ /* 0x000164000c1e1900 */
.L_x_19:
[----:B------:R-:W-:Y:S05]  /*11d0*/  BSYNC.RECONVERGENT B0 ;  /* 0x0000000000007941 */ /* 0x000fea0003800200 */
.L_x_18:
[----:B------:R-:W1:Y:S01]  /*11e0*/  LDCU UR9, c[0x0][0x394] ;  /* 0x00007280ff0977ac */ /* 0x000e620008000800 */
[----:B------:R-:W-:-:S05]  /*11f0*/  VIADD R0, R0, 0x1 ;  /* 0x0000000100007836 */ /* 0x000fca0000000000 */
[----:B-1----:R-:W-:-:S13]  /*1200*/  ISETP.NE.AND P0, PT, R0, UR9, PT ;  /* 0x0000000900007c0c */ /* 0x002fda000bf05270 */
[----:B------:R-:W-:Y:S05]  /*1210*/  @!P0 EXIT ;  /* 0x000000000000894d */ /* 0x000fea0003800000 */
[----:B------:R-:W-:Y:S05]  /*1220*/  BRA `(.L_x_28) ;  /* 0xfffffff800087947 */ /* 0x000fea000383ffff */
.L_x_17:
[----:B------:R-:W0:Y:S01]  /*1230*/  LDC R14, c[0x0][0x394] ;  /* 0x0000e500ff0e7b82 */ /* 0x000e220000000800 */
[----:B------:R-:W0:Y:S01]  /*1240*/  LDCU UR8, c[0x0][0x398] ;  /* 0x00007300ff0877ac */ /* 0x000e220008000800 */
[----:B------:R-:W-:Y:S01]  /*1250*/  IADD3 R2, PT, PT, R2, -UR5, RZ ;  /* 0x8000000502027c10 */ /* 0x000fe2000fffe0ff */
[----:B------:R-:W-:Y:S01]  /*1260*/  IMAD.WIDE R10, R3, 0x4, R10 ;  /* 0x00000004030a7825 */ /* 0x000fe200078e020a */
[----:B------:R-:W1:Y:S02]  /*1270*/  LDCU UR4, c[0x0][0x398] ;  /* 0x00007300ff0477ac */ /* 0x000e640008000800 */
[----:B------:R-:W-:Y:S02]  /*1280*/  LOP3.LUT P1, R2, R2, 0x3, RZ, 0xc0, !PT ;  /* 0x0000000302027812 */ /* 0x000fe4000782c0ff */
[----:B-1----:R-:W-:Y:S02]  /*1290*/  MOV R13, UR4 ;  /* 0x00000004000d7c02 */ /* 0x002fe40008000f00 */
[----:B0-----:R-:W-:-:S04]  /*12a0*/  IADD3 R4, PT, PT, -R14, UR8, RZ ;  /* 0x000000080e047c10 */ /* 0x001fc8000fffe1ff */
[----:B------:R-:W-:-:S05]  /*12b0*/  ISETP.GT.U32.AND P0, PT, R4, -0x4, PT ;  /* 0xfffffffc0400780c */ /* 0x000fca0003f04070 */
[----:B------:R-:W-:Y:S08]  /*12c0*/  @!P1 BRA `(.L_x_29) ;  /* 0x0000000000489947 */ /* 0x000ff00003800000 */
[----:B------:R-:W-:Y:S02]  /*12d0*/  UIADD3 UR4, UPT, UPT, UR5, 0x1, URZ ;  /* 0x0000000105047890 */ /* 0x000fe4000fffe0ff */
[----:B------:R-:W-:Y:S01]  /*12e0*/  IMAD R5, R0, UR5, RZ ;  /* 0x0000000500057c24 */ /* 0x000fe2000f8e02ff */
[----:B------:R-:W0:Y:S01]  /*12f0*/  LDCU UR8, c[0x0][0x390] ;  /* 0x00007200ff0877ac */ /* 0x000e220008000800 */
[----:B------:R-:W-:Y:S02]  /*1300*/  IMAD.MOV R12, RZ, RZ, -R2 ;  /* 0x000000ffff0c7224 */ /* 0x000fe400078e0a02 */
[----:B------:R-:W-:-:S07]  /*1310*/  MOV R4, UR4 ;  /* 0x0000000400047c02 */ /* 0x000fce0008000f00 */
.L_x_30:
[----:B------:R-:W-:-:S06]  /*1320*/  IMAD.WIDE R2, R5, 0x4, R8 ;  /* 0x0000000405027825 */ /* 0x000fcc00078e0208 */
[----:B------:R-:W2:Y:S01]  /*1330*/  LDG.E R2, desc[UR6][R2.64] ;  /* 0x0000000602027981 */ /* 0x000ea2000c1e1900 */
[----:B------:R-:W-:Y:S01]  /*1340*/  MOV R13, R4 ;  /* 0x00000004000d7202 */ /* 0x000fe20000000f00 */
[----:B------:R-:W-:Y:S01]  /*1350*/  VIADD R12, R12, 0x1 ;  /* 0x000000010c0c7836 */ /* 0x000fe20000000000 */
[----:B0-----:R-:W-:-:S03]  /*1360*/  MOV R0, UR8 ;  /* 0x0000000800007c02 */ /* 0x001fc60008000f00 */
[----:B------:R-:W-:Y:S01]  /*1370*/  VIADD R4, R13, 0x1 ;  /* 0x000000010d047836 */ /* 0x000fe20000000000 */
[----:B------:R-:W-:Y:S02]  /*1380*/  IADD3 R5, PT, PT, R5, R0, RZ ;  /* 0x0000000005057210 */ /* 0x000fe40007ffe0ff */
[----:B--2--5:R-:W-:-:S13]  /*1390*/  FSETP.GEU.AND P1, PT, R2, R19, PT ;  /* 0x000000130200720b */ /* 0x024fda0003f2e000 */
[----:B------:R1:W-:Y:S04]  /*13a0*/  @!P1 STG.E desc[UR6][R6.64], R2 ;  /* 0x0000000206009986 */ /* 0x0003e8000c101906 */
[----:B------:R1:W-:Y:S04]  /*13b0*/  @!P1 STG.E desc[UR6][R10.64], R13 ;  /* 0x0000000d0a009986 */ /* 0x0003e8000c101906 */
[----:B------:R1:W5:Y:S01]  /*13c0*/  @!P1 LDG.E R19, desc[UR6][R6.64] ;  /* 0x0000000606139981 */ /* 0x000362000c1e1900 */
[----:B------:R-:W-:-:S13]  /*13d0*/  ISETP.NE.AND P1, PT, R12, RZ, PT ;  /* 0x000000ff0c00720c */ /* 0x000fda0003f25270 */
[----:B-1----:R-:W-:Y:S05]  /*13e0*/  @P1 BRA `(.L_x_30) ;  /* 0xfffffffc00cc1947 */ /* 0x002fea000383ffff */
.L_x_29:
[----:B------:R-:W-:Y:S05]  /*13f0*/  @P0 EXIT ;  /* 0x000000000000094d */ /* 0x000fea0003800000 */
[----:B------:R-:W0:Y:S01]  /*1400*/  LDC R2, c[0x0][0x390] ;  /* 0x0000e400ff027b82 */ /* 0x000e220000000800 */
[C---:B------:R-:W-:Y:S02]  /*1410*/  IADD3 R3, PT, PT, R13.reuse, -R14, RZ ;  /* 0x8000000e0d037210 */ /* 0x040fe40007ffe0ff */
[C---:B------:R-:W-:Y:S01]  /*1420*/  IADD3 R5, PT, PT, R13.reuse, 0x2, RZ ;  /* 0x000000020d057810 */ /* 0x040fe20007ffe0ff */
[----:B------:R-:W-:Y:S01]  /*1430*/  IMAD R13, R13, R0, RZ ;  /* 0x000000000d0d7224 */ /* 0x000fe200078e02ff */
[----:B------:R-:W-:-:S13]  /*1440*/  ISETP.GE.AND P0, PT, R3, RZ, PT ;  /* 0x000000ff0300720c */ /* 0x000fda0003f06270 */
[----:B------:R-:W-:Y:S05]  /*1450*/  @P0 BRA `(.L_x_31) ;  /* 0x0000000c00040947 */ /* 0x000fea0003800000 */
[----:B------:R-:W-:Y:S01]  /*1460*/  IMAD.MOV R4, RZ, RZ, -R3 ;  /* 0x000000ffff047224 */ /* 0x000fe200078e0a03 */
[----:B------:R-:W-:-:S04]  /*1470*/  PLOP3.LUT P0, PT, PT, PT, PT, 0x80, 0x8 ;  /* 0x000000000008781c */ /* 0x000fc80003f0f070 */
[----:B------:R-:W-:-:S13]  /*1480*/  ISETP.GT.AND P1, PT, R4, 0xc, PT ;  /* 0x0000000c0400780c */ /* 0x000fda0003f24270 */
[----:B------:R-:W-:Y:S05]  /*1490*/  @!P1 BRA `(.L_x_32) ;  /* 0x0000000400ec9947 */ /* 0x000fea0003800000 */
[----:B------:R-:W-:Y:S01]  /*14a0*/  PLOP3.LUT P0, PT, PT, PT, PT, 0x8, 0x80 ;  /* 0x000000000080781c */ /* 0x000fe20003f0e170 */
[----:B------:R-:W1:Y:S01]  /*14b0*/  LDCU UR4, c[0x0][0x390] ;  /* 0x00007200ff0477ac */ /* 0x000e620008000800 */
[----:B------:R-:W-:-:S11]  /*14c0*/  NOP ;  /* 0x0000000000007918 */ /* 0x000fd60000000000 */
.L_x_33:
[----:B------:R-:W-:-:S05]  /*14d0*/  IMAD.WIDE R14, R13, 0x4, R8 ;  /* 0x000000040d0e7825 */ /* 0x000fca00078e0208 */
[----:B------:R-:W2:Y:S01]  /*14e0*/  LDG.E R4, desc[UR6][R14.64] ;  /* 0x000000060e047981 */ /* 0x000ea2000c1e1900 */
[----:B-1----:R-:W-:-:S05]  /*14f0*/  MOV R0, UR4 ;  /* 0x0000000400007c02 */ /* 0x002fca0008000f00 */
[----:B------:R-:W-:Y:S01]  /*1500*/  IMAD.WIDE R16, R0, 0x4, R14 ;  /* 0x0000000400107825 */ /* 0x000fe200078e020e */
[----:B--2--5:R-:W-:-:S13]  /*1510*/  FSETP.GEU.AND P1, PT, R4, R19, PT ;  /* 0x000000130400720b */ /* 0x024fda0003f2e000 */
[----:B------:R-:W-:Y:S01]  /*1520*/  @!P1 IADD3 R23, PT, PT, R5, -0x1, RZ ;  /* 0xffffffff05179810 */ /* 0x000fe20007ffe0ff */
[----:B------:R1:W-:Y:S04]  /*1530*/  @!P1 STG.E desc[UR6][R6.64], R4 ;  /* 0x0000000406009986 */ /* 0x0003e8000c101906 */
[----:B------:R-:W-:Y:S04]  /*1540*/  @!P1 STG.E desc[UR6][R10.64], R23 ;  /* 0x000000170a009986 */ /* 0x000fe8000c101906 */
[----:B------:R-:W2:Y:S04]  /*1550*/  @!P1 LDG.E R19, desc[UR6][R6.64] ;  /* 0x0000000606139981 */ /* 0x000ea8000c1e1900 */
[----:B------:R-:W2:Y:S01]  /*1560*/  LDG.E R12, desc[UR6][R16.64] ;  /* 0x00000006100c7981 */ /* 0x000ea2000c1e1900 */
[----:B------:R-:W-:Y:S01]  /*1570*/  IMAD.WIDE R20, R0, 0x4, R16 ;  /* 0x0000000400147825 */ /* 0x000fe200078e0210 */
[----:B--2---:R-:W-:-:S13]  /*1580*/  FSETP.GEU.AND P1, PT, R12, R19, PT ;  /* 0x000000130c00720b */ /* 0x004fda0003f2e000 */
[----:B------:R2:W-:Y:S04]  /*1590*/  @!P1 STG.E desc[UR6][R6.64], R12 ;  /* 0x0000000c06009986 */ /* 0x0005e8000c101906 */
[----:B------:R-:W-:Y:S04]  /*15a0*/  @!P1 STG.E desc[UR6][R10.64], R5 ;  /* 0x000000050a009986 */ /* 0x000fe8000c101906 */
[----:B------:R-:W3:Y:S04]  /*15b0*/  @!P1 LDG.E R19, desc[UR6][R6.64] ;  /* 0x0000000606139981 */ /* 0x000ee8000c1e1900 */
[----:B------:R-:W3:Y:S01]  /*15c0*/  LDG.E R18, desc[UR6][R20.64] ;  /* 0x0000000614127981 */ /* 0x000ee2000c1e1900 */
[----:B------:R-:W-:Y:S01]  /*15d0*/  IMAD.WIDE R14, R0, 0x4, R20 ;  /* 0x00000004000e7825 */ /* 0x000fe200078e0214 */
[----:B---3--:R-:W-:-:S13]  /*15e0*/  FSETP.GEU.AND P1, PT, R18, R19, PT ;  /* 0x000000131200720b */ /* 0x008fda0003f2e000 */
[----:B------:R-:W-:Y:S01]  /*15f0*/  @!P1 VIADD R25, R5, 0x1 ;  /* 0x0000000105199836 */ /* 0x000fe20000000000 */
[----:B------:R3:W-:Y:S04]  /*1600*/  @!P1 STG.E desc[UR6][R6.64], R18 ;  /* 0x0000001206009986 */ /* 0x0007e8000c101906 */
[----:B------:R-:W-:Y:S04]  /*1610*/  @!P1 STG.E desc[UR6][R10.64], R25 ;  /* 0x000000190a009986 */ /* 0x000fe8000c101906 */
[----:B-1----:R-:W4:Y:S04]  /*1620*/  LDG.E R4, desc[UR6][R14.64] ;  /* 0x000000060e047981 */ /* 0x002f28000c1e1900 */
[----:B------:R-:W4:Y:S01]  /*1630*/  @!P1 LDG.E R19, desc[UR6][R6.64] ;  /* 0x0000000606139981 */ /* 0x000f22000c1e1900 */
[----:B------:R-:W-:-:S05]  /*1640*/  LEA R27, R0, R13, 0x2 ;  /* 0x0000000d001b7211 */ /* 0x000fca00078e10ff */
[----:B--2---:R-:W-:Y:S01]  /*1650*/  IMAD.WIDE R12, R27, 0x4, R8 ;  /* 0x000000041b0c7825 */ /* 0x004fe200078e0208 */
[----:B----4-:R-:W-:-:S13]  /*1660*/  FSETP.GEU.AND P1, PT, R4, R19, PT ;  /* 0x000000130400720b */ /* 0x010fda0003f2e000 */
[----:B------:R-:W-:Y:S01]  /*1670*/  @!P1 IADD3 R17, PT, PT, R5, 0x2, RZ ;  /* 0x0000000205119810 */ /* 0x000fe20007ffe0ff */
[----:B------:R-:W-:Y:S04]  /*1680*/  @!P1 STG.E desc[UR6][R6.64], R4 ;  /* 0x0000000406009986 */ /* 0x000fe8000c101906 */
[----:B------:R1:W-:Y:S04]  /*1690*/  @!P1 STG.E desc[UR6][R10.64], R17 ;  /* 0x000000110a009986 */ /* 0x0003e8000c101906 */
[----:B------:R-:W2:Y:S04]  /*16a0*/  @!P1 LDG.E R19, desc[UR6][R6.64] ;  /* 0x0000000606139981 */ /* 0x000ea8000c1e1900 */
[----:B---3--:R-:W2:Y:S01]  /*16b0*/  LDG.E R18, desc[UR6][R12.64] ;  /* 0x000000060c127981 */ /* 0x008ea2000c1e1900 */
[----:B------:R-:W-:Y:S01]  /*16c0*/  IMAD.WIDE R14, R0, 0x4, R12 ;  /* 0x00000004000e7825 */ /* 0x000fe200078e020c */
[----:B--2---:R-:W-:-:S13]  /*16d0*/  FSETP.GEU.AND P1, PT, R18, R19, PT ;  /* 0x000000131200720b */ /* 0x004fda0003f2e000 */
[C---:B------:R-:W-:Y:S01]  /*16e0*/  @!P1 VIADD R21, R5.reuse, 0x3 ;  /* 0x0000000305159836 */ /* 0x040fe20000000000 */
[----:B------:R-:W-:Y:S04]  /*16f0*/  @!P1 STG.E desc[UR6][R6.64], R18 ;  /* 0x0000001206009986 */ /* 0x000fe8000c101906 */
[----:B------:R2:W-:Y:S04]  /*1700*/  @!P1 STG.E desc[UR6][R10.64], R21 ;  /* 0x000000150a009986 */ /* 0x0005e8000c101906 */
[----:B------:R-:W3:Y:S04]  /*1710*/  @!P1 LDG.E R19, desc[UR6][R6.64] ;  /* 0x0000000606139981 */ /* 0x000ee8000c1e1900 */
[----:B------:R-:W3:Y:S01]  /*1720*/  LDG.E R20, desc[UR6][R14.64] ;  /* 0x000000060e147981 */ /* 0x000ee2000c1e1900 */
[----:B------:R-:W-:Y:S01]  /*1730*/  IADD3 R23, PT, PT, R5, 0x4, RZ ;  /* 0x0000000405177810 */ /* 0x000fe20007ffe0ff */
[----:B-1----:R-:W-:Y:S01]  /*1740*/  IMAD.WIDE R16, R0, 0x4, R14 ;  /* 0x0000000400107825 */ /* 0x002fe200078e020e */
[----:B---3--:R-:W-:-:S13]  /*1750*/  FSETP.GEU.AND P1, PT, R20, R19, PT ;  /* 0x000000131400720b */ /* 0x008fda0003f2e000 */
[----:B------:R-:W-:Y:S04]  /*1760*/  @!P1 STG.E desc[UR6][R6.64], R20 ;  /* 0x0000001406009986 */ /* 0x000fe8000c101906 */
[----:B------:R1:W-:Y:S04]  /*1770*/  @!P1 STG.E desc[UR6][R10.64], R23 ;  /* 0x000000170a009986 */ /* 0x0003e8000c101906 */
[----:B------:R-:W3:Y:S04]  /*1780*/  @!P1 LDG.E R19, desc[UR6][R6.64] ;  /* 0x0000000606139981 */ /* 0x000ee8000c1e1900 */
[----:B------:R-:W3:Y:S01]  /*1790*/  LDG.E R4, desc[UR6][R16.64] ;  /* 0x0000000610047981 */ /* 0x000ee2000c1e1900 */
[----:B------:R-:W-:Y:S01]  /*17a0*/  IMAD.WIDE R12, R0, 0x4, R16 ;  /* 0x00000004000c7825 */ /* 0x000fe200078e0210 */
[----:B---3--:R-:W-:-:S13]  /*17b0*/  FSETP.GEU.AND P1, PT, R4, R19, PT ;  /* 0x000000130400720b */ /* 0x008fda0003f2e000 */
[----:B--2---:R-:W-:Y:S01]  /*17c0*/  @!P1 IADD3 R21, PT, PT, R5, 0x5, RZ ;  /* 0x0000000505159810 */ /* 0x004fe20007ffe0ff */
[----:B------:R2:W-:Y:S04]  /*17d0*/  @!P1 STG.E desc[UR6][R6.64], R4 ;  /* 0x0000000406009986 */ /* 0x0005e8000c101906 */
[----:B------:R3:W-:Y:S04]  /*17e0*/  @!P1 STG.E desc[UR6][R10.64], R21 ;  /* 0x000000150a009986 */ /* 0x0007e8000c101906 */
[----:B------:R-:W4:Y:S04]  /*17f0*/  LDG.E R18, desc[UR6][R12.64] ;  /* 0x000000060c127981 */ /* 0x000f28000c1e1900 */
[----:B------:R-:W4:Y:S01]  /*1800*/  @!P1 LDG.E R19, desc[UR6][R6.64] ;  /* 0x0000000606139981 */ /* 0x000f22000c1e1900 */
[----:B------:R-:W-:-:S04]  /*1810*/  IMAD R27, R0, 0x4, R27 ;  /* 0x00000004001b7824 */ /* 0x000fc800078e021b */
[----:B------:R-:W-:Y:S01]  /*1820*/  IMAD.WIDE R14, R27, 0x4, R8 ;  /* 0x000000041b0e7825 */ /* 0x000fe200078e0208 */
[----:B----4-:R-:W-:-:S13]  /*1830*/  FSETP.GEU.AND P1, PT, R18, R19, PT ;  /* 0x000000131200720b */ /* 0x010fda0003f2e000 */
[----:B-1----:R-:W-:Y:S01]  /*1840*/  @!P1 IADD3 R23, PT, PT, R5, 0x6, RZ ;  /* 0x0000000605179810 */ /* 0x002fe20007ffe0ff */
[----:B------:R-:W-:Y:S04]  /*1850*/  @!P1 STG.E desc[UR6][R6.64], R18 ;  /* 0x0000001206009986 */ /* 0x000fe8000c101906 */
[----:B------:R1:W-:Y:S04]  /*1860*/  @!P1 STG.E desc[UR6][R10.64], R23 ;  /* 0x000000170a009986 */ /* 0x0003e8000c101906 */
[----:B------:R-:W4:Y:S04]  /*1870*/  @!P1 LDG.E R19, desc[UR6][R6.64] ;  /* 0x0000000606139981 */ /* 0x000f28000c1e1900 */
[----:B--2---:R-:W4:Y:S01]  /*1880*/  LDG.E R4, desc[UR6][R14.64] ;  /* 0x000000060e047981 */ /* 0x004f22000c1e1900 */
[----:B------:R-:W-:Y:S01]  /*1890*/  IMAD.WIDE R12, R0, 0x4, R14 ;  /* 0x00000004000c7825 */ /* 0x000fe200078e020e */
[----:B----4-:R-:W-:-:S13]  /*18a0*/  FSETP.GEU.AND P1, PT, R4, R19, PT ;  /* 0x000000130400720b */ /* 0x010fda0003f2e000 */
[C---:B---3--:R-:W-:Y:S01]  /*18b0*/  @!P1 IADD3 R21, PT, PT, R5.reuse, 0x7, RZ ;  /* 0x0000000705159810 */ /* 0x048fe20007ffe0ff */
[----:B------:R-:W-:Y:S04]  /*18c0*/  @!P1 STG.E desc[UR6][R6.64], R4 ;  /* 0x0000000406009986 */ /* 0x000fe8000c101906 */
[----:B------:R2:W-:Y:S04]  /*18d0*/  @!P1 STG.E desc[UR6][R10.64], R21 ;  /* 0x000000150a009986 */ /* 0x0005e8000c101906 */
[----:B------:R-:W3:Y:S04]  /*18e0*/  @!P1 LDG.E R19, desc[UR6][R6.64] ;  /* 0x0000000606139981 */ /* 0x000ee8000c1e1900 */
[----:B------:R-:W3:Y:S01]  /*18f0*/  LDG.E R20, desc[UR6][R12.64] ;  /* 0x000000060c147981 */ /* 0x000ee2000c1e1900 */
[----:B-1----:R-:W-:-:S02]  /*1900*/  VIADD R23, R5, 0x8 ;  /* 0x0000000805177836 */ /* 0x002fc40000000000 */
[----:B------:R-:W-:Y:S01]  /*1910*/  IMAD.WIDE R16, R0, 0x4, R12 ;  /* 0x0000000400107825 */ /* 0x000fe200078e020c */
        /* <DEDUP_REMOVED lines=8> */
[----:B------:R-:W-:Y:S04]  /*19a0*/  @!P1 STG.E desc[UR6][R6.64], R18 ;  /* 0x0000001206009986 */ /* 0x000fe8000c101906 */
[----:B------:R2:W-:Y:S04]  /*19b0*/  @!P1 STG.E desc[UR6][R10.64], R21 ;  /* 0x000000150a009986 */ /* 0x0005e8000c101906 */
[----:B------:R-:W3:Y:S04]  /*19c0*/  LDG.E R14, desc[UR6][R14.64] ;  /* 0x000000060e0e7981 */ /* 0x000ee8000c1e1900 */
[----:B------:R-:W3:Y:S01]  /*19d0*/  @!P1 LDG.E R19, desc[UR6][R6.64] ;  /* 0x0000000606139981 */ /* 0x000ee2000c1e1900 */
[----:B------:R-:W-:-:S05]  /*19e0*/  LEA R13, R0, R27, 0x2 ;  /* 0x0000001b000d7211 */ /* 0x000fca00078e10ff */
[----:B------:R-:W-:Y:S01]  /*19f0*/  IMAD.WIDE R16, R13, 0x4, R8 ;  /* 0x000000040d107825 */ /* 0x000fe200078e0208 */
[----:B---3--:R-:W-:-:S13]  /*1a00*/  FSETP.GEU.AND P1, PT, R14, R19, PT ;  /* 0x000000130e00720b */ /* 0x008fda0003f2e000 */
[----:B-1----:R-:W-:Y:S01]  /*1a10*/  @!P1 VIADD R23, R5, 0xa ;  /* 0x0000000a05179836 */ /* 0x002fe20000000000 */
[----:B------:R-:W-:Y:S04]  /*1a20*/  @!P1 STG.E desc[UR6][R6.64], R14 ;  /* 0x0000000e06009986 */ /* 0x000fe8000c101906 */
[----:B------:R1:W-:Y:S04]  /*1a30*/  @!P1 STG.E desc[UR6][R10.64], R23 ;  /* 0x000000170a009986 */ /* 0x0003e8000c101906 */
[----:B------:R-:W3:Y:S04]  /*1a40*/  @!P1 LDG.E R19, desc[UR6][R6.64] ;  /* 0x0000000606139981 */ /* 0x000ee8000c1e1900 */
[----:B------:R-:W3:Y:S01]  /*1a50*/  LDG.E R4, desc[UR6][R16.64] ;  /* 0x0000000610047981 */ /* 0x000ee2000c1e1900 */
[----:B--2---:R-:W-:Y:S01]  /*1a60*/  IMAD.WIDE R20, R0, 0x4, R16 ;  /* 0x0000000400147825 */ /* 0x004fe200078e0210 */
[----:B---3--:R-:W-:-:S13]  /*1a70*/  FSETP.GEU.AND P1, PT, R4, R19, PT ;  /* 0x000000130400720b */ /* 0x008fda0003f2e000 */
[C---:B------:R-:W-:Y:S01]  /*1a80*/  @!P1 IADD3 R15, PT, PT, R5.reuse, 0xb, RZ ;  /* 0x0000000b050f9810 */ /* 0x040fe20007ffe0ff */
[----:B------:R-:W-:Y:S04]  /*1a90*/  @!P1 STG.E desc[UR6][R6.64], R4 ;  /* 0x0000000406009986 */ /* 0x000fe8000c101906 */
[----:B------:R2:W-:Y:S04]  /*1aa0*/  @!P1 STG.E desc[UR6][R10.64], R15 ;  /* 0x0000000f0a009986 */ /* 0x0005e8000c101906 */
[----:B------:R-:W3:Y:S04]  /*1ab0*/  @!P1 LDG.E R19, desc[UR6][R6.64] ;  /* 0x0000000606139981 */ /* 0x000ee8000c1e1900 */
[----:B------:R-:W3:Y:S01]  /*1ac0*/  LDG.E R12, desc[UR6][R20.64] ;  /* 0x00000006140c7981 */ /* 0x000ee2000c1e1900 */
[----:B------:R-:W-:Y:S01]  /*1ad0*/  IADD3 R25, PT, PT, R5, 0xc, RZ ;  /* 0x0000000c05197810 */ /* 0x000fe20007ffe0ff */
[----:B-1----:R-:W-:Y:S01]  /*1ae0*/  IMAD.WIDE R22, R0, 0x4, R20 ;  /* 0x0000000400167825 */ /* 0x002fe200078e0214 */
[----:B---3--:R-:W-:-:S13]  /*1af0*/  FSETP.GEU.AND P1, PT, R12, R19, PT ;  /* 0x000000130c00720b */ /* 0x008fda0003f2e000 */
[----:B------:R3:W-:Y:S04]  /*1b00*/  @!P1 STG.E desc[UR6][R6.64], R12 ;  /* 0x0000000c06009986 */ /* 0x0007e8000c101906 */
[----:B------:R3:W-:Y:S04]  /*1b10*/  @!P1 STG.E desc[UR6][R10.64], R25 ;  /* 0x000000190a009986 */ /* 0x0007e8000c101906 */
[----:B------:R-:W4:Y:S04]  /*1b20*/  @!P1 LDG.E R19, desc[UR6][R6.64] ;  /* 0x0000000606139981 */ /* 0x000f28000c1e1900 */
[----:B------:R-:W4:Y:S01]  /*1b30*/  LDG.E R16, desc[UR6][R22.64] ;  /* 0x0000000616107981 */ /* 0x000f22000c1e1900 */
[----:B--2---:R-:W-:Y:S01]  /*1b40*/  IMAD.WIDE R14, R0, 0x4, R22 ;  /* 0x00000004000e7825 */ /* 0x004fe200078e0216 */
[----:B----4-:R-:W-:-:S13]  /*1b50*/  FSETP.GEU.AND P1, PT, R16, R19, PT ;  /* 0x000000131000720b */ /* 0x010fda0003f2e000 */
[----:B------:R-:W-:Y:S01]  /*1b60*/  @!P1 VIADD R17, R5, 0xd ;  /* 0x0000000d05119836 */ /* 0x000fe20000000000 */
[----:B------:R3:W-:Y:S04]  /*1b70*/  @!P1 STG.E desc[UR6][R6.64], R16 ;  /* 0x0000001006009986 */ /* 0x0007e8000c101906 */
[----:B------:R3:W-:Y:S04]  /*1b80*/  @!P1 STG.E desc[UR6][R10.64], R17 ;  /* 0x000000110a009986 */ /* 0x0007e8000c101906 */
[----:B------:R-:W2:Y:S04]  /*1b90*/  LDG.E R14, desc[UR6][R14.64] ;  /* 0x000000060e0e7981 */ /* 0x000ea8000c1e1900 */
[----:B------:R-:W2:Y:S01]  /*1ba0*/  @!P1 LDG.E R19, desc[UR6][R6.64] ;  /* 0x0000000606139981 */ /* 0x000ea2000c1e1900 */
[----:B------:R-:W-:Y:S01]  /*1bb0*/  IADD3 R3, PT, PT, R3, 0x10, RZ ;  /* 0x0000001003037810 */ /* 0x000fe20007ffe0ff */
[----:B------:R-:W-:Y:S01]  /*1bc0*/  IMAD R13, R0, 0x4, R13 ;  /* 0x00000004000d7824 */ /* 0x000fe200078e020d */
[----:B--2---:R-:W-:-:S13]  /*1bd0*/  FSETP.GEU.AND P1, PT, R14, R19, PT ;  /* 0x000000130e00720b */ /* 0x004fda0003f2e000 */
[----:B------:R-:W-:Y:S01]  /*1be0*/  @!P1 IADD3 R21, PT, PT, R5, 0xe, RZ ;  /* 0x0000000e05159810 */ /* 0x000fe20007ffe0ff */
[----:B------:R3:W-:Y:S04]  /*1bf0*/  @!P1 STG.E desc[UR6][R6.64], R14 ;  /* 0x0000000e06009986 */ /* 0x0007e8000c101906 */
[----:B------:R3:W-:Y:S04]  /*1c00*/  @!P1 STG.E desc[UR6][R10.64], R21 ;  /* 0x000000150a009986 */ /* 0x0007e8000c101906 */
[----:B------:R3:W5:Y:S01]  /*1c10*/  @!P1 LDG.E R19, desc[UR6][R6.64] ;  /* 0x0000000606139981 */ /* 0x000762000c1e1900 */
[----:B------:R-:W-:-:S02]  /*1c20*/  ISETP.GE.AND P1, PT, R3, -0xc, PT ;  /* 0xfffffff40300780c */ /* 0x000fc40003f26270 */
[----:B------:R-:W-:-:S11]  /*1c30*/  IADD3 R5, PT, PT, R5, 0x10, RZ ;  /* 0x0000001005057810 */ /* 0x000fd60007ffe0ff */
[----:B---3--:R-:W-:Y:S05]  /*1c40*/  @!P1 BRA `(.L_x_33) ;  /* 0xfffffff800209947 */ /* 0x008fea000383ffff */
.L_x_32:
[----:B------:R-:W-:-:S04]  /*1c50*/  IADD3 R4, PT, PT, -R3, RZ, RZ ;  /* 0x000000ff03047210 */ /* 0x000fc80007ffe1ff */
[----:B------:R-:W-:-:S13]  /*1c60*/  ISETP.GT.AND P1, PT, R4, 0x4, PT ;  /* 0x000000040400780c */ /* 0x000fda0003f24270 */
[----:B------:R-:W-:Y:S05]  /*1c70*/  @!P1 BRA `(.L_x_34) ;  /* 0x0000000000f49947 */ /* 0x000fea0003800000 */
[----:B------:R-:W-:-:S05]  /*1c80*/  IMAD.WIDE R14, R13, 0x4, R8 ;  /* 0x000000040d0e7825 */ /* 0x000fca00078e0208 */
[----:B------:R-:W2:Y:S01]  /*1c90*/  LDG.E R4, desc[UR6][R14.64] ;  /* 0x000000060e047981 */ /* 0x000ea2000c1e1900 */
[----:B------:R-:W-:Y:S01]  /*1ca0*/  IMAD.WIDE R16, R0, 0x4, R14 ;  /* 0x0000000400107825 */ /* 0x000fe200078e020e */
[----:B--2--5:R-:W-:-:S13]  /*1cb0*/  FSETP.GEU.AND P0, PT, R4, R19, PT ;  /* 0x000000130400720b */ /* 0x024fda0003f0e000 */
[----:B------:R-:W-:Y:S01]  /*1cc0*/  @!P0 VIADD R23, R5, 0xffffffff ;  /* 0xffffffff05178836 */ /* 0x000fe20000000000 */
[----:B------:R1:W-:Y:S04]  /*1cd0*/  @!P0 STG.E desc[UR6][R6.64], R4 ;  /* 0x0000000406008986 */ /* 0x0003e8000c101906 */
[----:B------:R2:W-:Y:S04]  /*1ce0*/  @!P0 STG.E desc[UR6][R10.64], R23 ;  /* 0x000000170a008986 */ /* 0x0005e8000c101906 */
[----:B------:R-:W3:Y:S04]  /*1cf0*/  @!P0 LDG.E R19, desc[UR6][R6.64] ;  /* 0x0000000606138981 */ /* 0x000ee8000c1e1900 */
[----:B------:R-:W3:Y:S01]  /*1d00*/  LDG.E R12, desc[UR6][R16.64] ;  /* 0x00000006100c7981 */ /* 0x000ee2000c1e1900 */
[----:B------:R-:W-:Y:S01]  /*1d10*/  IMAD.WIDE R20, R0, 0x4, R16 ;  /* 0x0000000400147825 */ /* 0x000fe200078e0210 */
[----:B---3--:R-:W-:-:S13]  /*1d20*/  FSETP.GEU.AND P0, PT, R12, R19, PT ;  /* 0x000000130c00720b */ /* 0x008fda0003f0e000 */
[----:B------:R3:W-:Y:S04]  /*1d30*/  @!P0 STG.E desc[UR6][R6.64], R12 ;  /* 0x0000000c06008986 */ /* 0x0007e8000c101906 */
[----:B------:R-:W-:Y:S04]  /*1d40*/  @!P0 STG.E desc[UR6][R10.64], R5 ;  /* 0x000000050a008986 */ /* 0x000fe8000c101906 */
[----:B------:R-:W4:Y:S04]  /*1d50*/  @!P0 LDG.E R19, desc[UR6][R6.64] ;  /* 0x0000000606138981 */ /* 0x000f28000c1e1900 */
[----:B------:R-:W4:Y:S01]  /*1d60*/  LDG.E R18, desc[UR6][R20.64] ;  /* 0x0000000614127981 */ /* 0x000f22000c1e1900 */
[----:B------:R-:W-:Y:S01]  /*1d70*/  IMAD.WIDE R14, R0, 0x4, R20 ;  /* 0x00000004000e7825 */ /* 0x000fe200078e0214 */
[----:B----4-:R-:W-:-:S13]  /*1d80*/  FSETP.GEU.AND P0, PT, R18, R19, PT ;  /* 0x000000131200720b */ /* 0x010fda0003f0e000 */
[----:B------:R-:W-:Y:S01]  /*1d90*/  @!P0 IADD3 R25, PT, PT, R5, 0x1, RZ ;  /* 0x0000000105198810 */ /* 0x000fe20007ffe0ff */
[----:B------:R-:W-:Y:S04]  /*1da0*/  @!P0 STG.E desc[UR6][R6.64], R18 ;  /* 0x0000001206008986 */ /* 0x000fe8000c101906 */
[----:B------:R4:W-:Y:S04]  /*1db0*/  @!P0 STG.E desc[UR6][R10.64], R25 ;  /* 0x000000190a008986 */ /* 0x0009e8000c101906 */
[----:B-1----:R-:W2:Y:S04]  /*1dc0*/  LDG.E R4, desc[UR6][R14.64] ;  /* 0x000000060e047981 */ /* 0x002ea8000c1e1900 */
[----:B------:R-:W2:Y:S01]  /*1dd0*/  @!P0 LDG.E R19, desc[UR6][R6.64] ;  /* 0x0000000606138981 */ /* 0x000ea2000c1e1900 */
[----:B------:R-:W-:-:S05]  /*1de0*/  LEA R13, R0, R13, 0x2 ;  /* 0x0000000d000d7211 */ /* 0x000fca00078e10ff */
[----:B------:R-:W-:Y:S01]  /*1df0*/  IMAD.WIDE R16, R13, 0x4, R8 ;  /* 0x000000040d107825 */ /* 0x000fe200078e0208 */
[----:B--2---:R-:W-:-:S13]  /*1e00*/  FSETP.GEU.AND P0, PT, R4, R19, PT ;  /* 0x000000130400720b */ /* 0x004fda0003f0e000 */
[----:B------:R-:W-:Y:S01]  /*1e10*/  @!P0 VIADD R23, R5, 0x2 ;  /* 0x0000000205178836 */ /* 0x000fe20000000000 */
[----:B------:R-:W-:Y:S04]  /*1e20*/  @!P0 STG.E desc[UR6][R6.64], R4 ;  /* 0x0000000406008986 */ /* 0x000fe8000c101906 */
[----:B------:R1:W-:Y:S04]  /*1e30*/  @!P0 STG.E desc[UR6][R10.64], R23 ;  /* 0x000000170a008986 */ /* 0x0003e8000c101906 */
[----:B------:R-:W2:Y:S04]  /*1e40*/  @!P0 LDG.E R19, desc[UR6][R6.64] ;  /* 0x0000000606138981 */ /* 0x000ea8000c1e1900 */
[----:B---3--:R-:W2:Y:S01]  /*1e50*/  LDG.E R12, desc[UR6][R16.64] ;  /* 0x00000006100c7981 */ /* 0x008ea2000c1e1900 */
[----:B------:R-:W-:Y:S01]  /*1e60*/  IMAD.WIDE R14, R0, 0x4, R16 ;  /* 0x00000004000e7825 */ /* 0x000fe200078e0210 */
[----:B--2---:R-:W-:-:S13]  /*1e70*/  FSETP.GEU.AND P0, PT, R12, R19, PT ;  /* 0x000000130c00720b */ /* 0x004fda0003f0e000 */
[C---:B----4-:R-:W-:Y:S01]  /*1e80*/  @!P0 IADD3 R25, PT, PT, R5.reuse, 0x3, RZ ;  /* 0x0000000305198810 */ /* 0x050fe20007ffe0ff */
[----:B------:R2:W-:Y:S04]  /*1e90*/  @!P0 STG.E desc[UR6][R6.64], R12 ;  /* 0x0000000c06008986 */ /* 0x0005e8000c101906 */
[----:B------:R2:W-:Y:S04]  /*1ea0*/  @!P0 STG.E desc[UR6][R10.64], R25 ;  /* 0x000000190a008986 */ /* 0x0005e8000c101906 */
[----:B------:R-:W3:Y:S04]  /*1eb0*/  @!P0 LDG.E R19, desc[UR6][R6.64] ;  /* 0x0000000606138981 */ /* 0x000ee8000c1e1900 */
[----:B------:R-:W3:Y:S01]  /*1ec0*/  LDG.E R18, desc[UR6][R14.64] ;  /* 0x000000060e127981 */ /* 0x000ee2000c1e1900 */
[----:B-1----:R-:W-:Y:S01]  /*1ed0*/  IADD3 R23, PT, PT, R5, 0x4, RZ ;  /* 0x0000000405177810 */ /* 0x002fe20007ffe0ff */
[----:B------:R-:W-:Y:S01]  /*1ee0*/  IMAD.WIDE R20, R0, 0x4, R14 ;  /* 0x0000000400147825 */ /* 0x000fe200078e020e */
[----:B---3--:R-:W-:-:S13]  /*1ef0*/  FSETP.GEU.AND P0, PT, R18, R19, PT ;  /* 0x000000131200720b */ /* 0x008fda0003f0e000 */
[----:B------:R2:W-:Y:S04]  /*1f00*/  @!P0 STG.E desc[UR6][R6.64], R18 ;  /* 0x0000001206008986 */ /* 0x0005e8000c101906 */
[----:B------:R2:W-:Y:S04]  /*1f10*/  @!P0 STG.E desc[UR6][R10.64], R23 ;  /* 0x000000170a008986 */ /* 0x0005e8000c101906 */
[----:B------:R-:W3:Y:S04]  /*1f20*/  @!P0 LDG.E R19, desc[UR6][R6.64] ;  /* 0x0000000606138981 */ /* 0x000ee8000c1e1900 */
[----:B------:R-:W3:Y:S01]  /*1f30*/  LDG.E R16, desc[UR6][R20.64] ;  /* 0x0000000614107981 */ /* 0x000ee2000c1e1900 */
[----:B------:R-:W-:Y:S01]  /*1f40*/  IMAD.WIDE R4, R0, 0x4, R20 ;  /* 0x0000000400047825 */ /* 0x000fe200078e0214 */
[----:B---3--:R-:W-:-:S13]  /*1f50*/  FSETP.GEU.AND P0, PT, R16, R19, PT ;  /* 0x000000131000720b */ /* 0x008fda0003f0e000 */
[----:B------:R-:W-:Y:S01]  /*1f60*/  @!P0 VIADD R17, R23, 0x1 ;  /* 0x0000000117118836 */ /* 0x000fe20000000000 */
[----:B------:R2:W-:Y:S04]  /*1f70*/  @!P0 STG.E desc[UR6][R6.64], R16 ;  /* 0x0000001006008986 */ /* 0x0005e8000c101906 */
[----:B------:R2:W-:Y:S04]  /*1f80*/  @!P0 STG.E desc[UR6][R10.64], R17 ;  /* 0x000000110a008986 */ /* 0x0005e8000c101906 */
[----:B------:R1:W3:Y:S04]  /*1f90*/  LDG.E R4, desc[UR6][R4.64] ;  /* 0x0000000604047981 */ /* 0x0002e8000c1e1900 */
[----:B------:R-:W3:Y:S01]  /*1fa0*/  @!P0 LDG.E R19, desc[UR6][R6.64] ;  /* 0x0000000606138981 */ /* 0x000ee2000c1e1900 */
[----:B------:R-:W-:Y:S01]  /*1fb0*/  IADD3 R3, PT, PT, R3, 0x4, RZ ;  /* 0x0000000403037810 */ /* 0x000fe20007ffe0ff */
[----:B------:R-:W-:-:S03]  /*1fc0*/  IMAD R13, R0, 0x4, R13 ;  /* 0x00000004000d7824 */ /* 0x000fc600078e020d */
[----:B------:R-:W-:Y:S02]  /*1fd0*/  IADD3 R3, PT, PT, R3, 0x4, RZ ;  /* 0x0000000403037810 */ /* 0x000fe40007ffe0ff */
[----:B-1----:R-:W-:Y:S02]  /*1fe0*/  IADD3 R5, PT, PT, R23, 0x4, RZ ;  /* 0x0000000417057810 */ /* 0x002fe40007ffe0ff */
[----:B---3--:R-:W-:-:S13]  /*1ff0*/  FSETP.GEU.AND P0, PT, R4, R19, PT ;  /* 0x000000130400720b */ /* 0x008fda0003f0e000 */
[----:B------:R-:W-:Y:S01]  /*2000*/  @!P0 IADD3 R15, PT, PT, R23, 0x2, RZ ;  /* 0x00000002170f8810 */ /* 0x000fe20007ffe0ff */
[----:B------:R2:W-:Y:S04]  /*2010*/  @!P0 STG.E desc[UR6][R6.64], R4 ;  /* 0x0000000406008986 */ /* 0x0005e8000c101906 */
[----:B------:R2:W-:Y:S04]  /*2020*/  @!P0 STG.E desc[UR6][R10.64], R15 ;  /* 0x0000000f0a008986 */ /* 0x0005e8000c101906 */
[----:B------:R2:W5:Y:S01]  /*2030*/  @!P0 LDG.E R19, desc[UR6][R6.64] ;  /* 0x0000000606138981 */ /* 0x000562000c1e1900 */
[----:B------:R-:W-:-:S13]  /*2040*/  PLOP3.LUT P0, PT, PT, PT, PT, 0x8, 0x80 ;  /* 0x000000000080781c */ /* 0x000fda0003f0e170 */
.L_x_34:
[----:B------:R-:W-:-:S13]  /*2050*/  ISETP.NE.OR P0, PT, R3, RZ, P0 ;  /* 0x000000ff0300720c */ /* 0x000fda0000705670 */
[----:B------:R-:W-:Y:S05]  /*2060*/  @!P0 EXIT ;  /* 0x000000000000894d */ /* 0x000fea0003800000 */
.L_x_31:
[----:B--2---:R-:W-:-:S05]  /*2070*/  IMAD.WIDE R14, R13, 0x4, R8 ;  /* 0x000000040d0e7825 */ /* 0x004fca00078e0208 */
[----:B------:R-:W2:Y:S01]  /*2080*/  LDG.E R0, desc[UR6][R14.64] ;  /* 0x000000060e007981 */ /* 0x000ea2000c1e1900 */
[----:B0-----:R-:W-:Y:S01]  /*2090*/  IMAD.WIDE R16, R2, 0x4, R14 ;  /* 0x0000000402107825 */ /* 0x001fe200078e020e */
[----:B--2--5:R-:W-:-:S13]  /*20a0*/  FSETP.GEU.AND P0, PT, R0, R19, PT ;  /* 0x000000130000720b */ /* 0x024fda0003f0e000 */
[----:B------:R-:W-:Y:S01]  /*20b0*/  @!P0 VIADD R23, R5, 0xffffffff ;  /* 0xffffffff05178836 */ /* 0x000fe20000000000 */
[----:B------:R-:W-:Y:S04]  /*20c0*/  @!P0 STG.E desc[UR6][R6.64], R0 ;  /* 0x0000000006008986 */ /* 0x000fe8000c101906 */
[----:B------:R-:W-:Y:S04]  /*20d0*/  @!P0 STG.E desc[UR6][R10.64], R23 ;  /* 0x000000170a008986 */ /* 0x000fe8000c101906 */
[----:B------:R-:W2:Y:S04]  /*20e0*/  @!P0 LDG.E R19, desc[UR6][R6.64] ;  /* 0x0000000606138981 */ /* 0x000ea8000c1e1900 */
[----:B------:R-:W2:Y:S01]  /*20f0*/  LDG.E R4, desc[UR6][R16.64] ;  /* 0x0000000610047981 */ /* 0x000ea2000c1e1900 */
[----:B------:R-:W-:Y:S01]  /*2100*/  IMAD.WIDE R20, R2, 0x4, R16 ;  /* 0x0000000402147825 */ /* 0x000fe200078e0210 */
[----:B--2---:R-:W-:-:S13]  /*2110*/  FSETP.GEU.AND P0, PT, R4, R19, PT ;  /* 0x000000130400720b */ /* 0x004fda0003f0e000 */
[----:B------:R-:W-:Y:S04]  /*2120*/  @!P0 STG.E desc[UR6][R6.64], R4 ;  /* 0x0000000406008986 */ /* 0x000fe8000c101906 */
[----:B------:R0:W-:Y:S04]  /*2130*/  @!P0 STG.E desc[UR6][R10.64], R5 ;  /* 0x000000050a008986 */ /* 0x0001e8000c101906 */
[----:B------:R-:W2:Y:S04]  /*2140*/  @!P0 LDG.E R19, desc[UR6][R6.64] ;  /* 0x0000000606138981 */ /* 0x000ea8000c1e1900 */
[----:B------:R-:W2:Y:S01]  /*2150*/  LDG.E R12, desc[UR6][R20.64] ;  /* 0x00000006140c7981 */ /* 0x000ea2000c1e1900 */
[----:B------:R-:W-:Y:S01]  /*2160*/  IMAD.WIDE R14, R2, 0x4, R20 ;  /* 0x00000004020e7825 */ /* 0x000fe200078e0214 */
[----:B--2---:R-:W-:-:S13]  /*2170*/  FSETP.GEU.AND P0, PT, R12, R19, PT ;  /* 0x000000130c00720b */ /* 0x004fda0003f0e000 */
[----:B------:R-:W-:Y:S01]  /*2180*/  @!P0 IADD3 R25, PT, PT, R5, 0x1, RZ ;  /* 0x0000000105198810 */ /* 0x000fe20007ffe0ff */
[----:B------:R1:W-:Y:S04]  /*2190*/  @!P0 STG.E desc[UR6][R6.64], R12 ;  /* 0x0000000c06008986 */ /* 0x0003e8000c101906 */
[----:B------:R1:W-:Y:S04]  /*21a0*/  @!P0 STG.E desc[UR6][R10.64], R25 ;  /* 0x000000190a008986 */ /* 0x0003e8000c101906 */
[----:B------:R-:W2:Y:S04]  /*21b0*/  LDG.E R14, desc[UR6][R14.64] ;  /* 0x000000060e0e7981 */ /* 0x000ea8000c1e1900 */
[----:B------:R-:W2:Y:S01]  /*21c0*/  @!P0 LDG.E R19, desc[UR6][R6.64] ;  /* 0x0000000606138981 */ /* 0x000ea2000c1e1900 */
[----:B------:R-:W-:Y:S01]  /*21d0*/  VIADD R3, R3, 0x4 ;  /* 0x0000000403037836 */ /* 0x000fe20000000000 */
[----:B------:R-:W-:-:S02]  /*21e0*/  LEA R13, R2, R13, 0x2 ;  /* 0x0000000d020d7211 */ /* 0x000fc400078e10ff */
[----:B--2---:R-:W-:-:S13]  /*21f0*/  FSETP.GEU.AND P0, PT, R14, R19, PT ;  /* 0x000000130e00720b */ /* 0x004fda0003f0e000 */
[----:B------:R-:W-:Y:S01]  /*2200*/  @!P0 IADD3 R17, PT, PT, R5, 0x2, RZ ;  /* 0x0000000205118810 */ /* 0x000fe20007ffe0ff */
[----:B------:R1:W-:Y:S04]  /*2210*/  @!P0 STG.E desc[UR6][R6.64], R14 ;  /* 0x0000000e06008986 */ /* 0x0003e8000c101906 */
[----:B------:R1:W-:Y:S04]  /*2220*/  @!P0 STG.E desc[UR6][R10.64], R17 ;  /* 0x000000110a008986 */ /* 0x0003e8000c101906 */
[----:B------:R1:W5:Y:S01]  /*2230*/  @!P0 LDG.E R19, desc[UR6][R6.64] ;  /* 0x0000000606138981 */ /* 0x000362000c1e1900 */
[----:B------:R-:W-:-:S02]  /*2240*/  ISETP.NE.AND P0, PT, R3, RZ, PT ;  /* 0x000000ff0300720c */ /* 0x000fc40003f05270 */
[----:B0-----:R-:W-:-:S11]  /*2250*/  IADD3 R5, PT, PT, R5, 0x4, RZ ;  /* 0x0000000405057810 */ /* 0x001fd60007ffe0ff */
[----:B-1----:R-:W-:Y:S05]  /*2260*/  @P0 BRA `(.L_x_31) ;  /* 0xfffffffc00800947 */ /* 0x002fea000383ffff */
[----:B------:R-:W-:Y:S05]  /*2270*/  EXIT ;  /* 0x000000000000794d */ /* 0x000fea0003800000 */
.L_x_35:
        /* <DEDUP_REMOVED lines=16> */
.L_x_54:


//--------------------- .text._Z23cuComputeDistanceGlobalPKfiS0_iiPf --------------------------
	.section	.text._Z23cuComputeDistanceGlobalPKfiS0_iiPf,"ax",@progbits
	.align	128
        .global         _Z23cuComputeDistanceGlobalPKfiS0_iiPf
        .type           _Z23cuComputeDistanceGlobalPKfiS0_iiPf,@function
        .size           _Z23cuComputeDistanceGlobalPKfiS0_iiPf,(.L_x_55 - _Z23cuComputeDistanceGlobalPKfiS0_iiPf)
        .other          _Z23cuComputeDistanceGlobalPKfiS0_iiPf,@"STO_CUDA_ENTRY STV_DEFAULT"
_Z23cuComputeDistanceGlobalPKfiS0_iiPf:
.text._Z23cuComputeDistanceGlobalPKfiS0_iiPf:
[----:B------:R-:W-:Y:S01]  /*0000*/  LDC R1, c[0x0][0x37c] ;  /* 0x0000df00ff017b82 */ /* 0x000fe20000000800 */
[----:B------:R-:W0:Y:S07]  /*0010*/  S2R R4, SR_CTAID.Y ;  /* 0x0000000000047919 */ /* 0x000e2e0000002600 */
[----:B------:R-:W1:Y:S01]  /*0020*/  LDC.64 R8, c[0x0][0x398] ;  /* 0x0000e600ff087b82 */ /* 0x000e620000000a00 */
[----:B------:R-:W2:Y:S01]  /*0030*/  LDCU UR4, c[0x0][0x388] ;  /* 0x00007100ff0477ac */ /* 0x000ea20008000800 */
[----:B------:R-:W-:Y:S01]  /*0040*/  HFMA2 R12, -RZ, RZ, 0, 0 ;  /* 0x00000000ff0c7431 */ /* 0x000fe200000001ff */
[----:B------:R-:W3:Y:S01]  /*0050*/  S2R R5, SR_CTAID.X ;  /* 0x0000000000057919 */ /* 0x000ee20000002500 */
[----:B------:R-:W4:Y:S01]  /*0060*/  LDCU.64 UR6, c[0x0][0x358] ;  /* 0x00006b00ff0677ac */ /* 0x000f220008000a00 */
[----:B------:R-:W5:Y:S03]  /*0070*/  S2R R10, SR_TID.X ;  /* 0x00000000000a7919 */ /* 0x000f660000002100 */
[----:B------:R-:W4:Y:S01]  /*0080*/  S2UR UR5, SR_CgaCtaId ;  /* 0x00000000000579c3 */ /* 0x000f220000008800 */
[----:B------:R-:W5:Y:S01]  /*0090*/  S2R R11, SR_TID.Y ;  /* 0x00000000000b7919 */ /* 0x000f620000002200 */
[----:B--2---:R-:W-:Y:S01]  /*00a0*/  MOV R0, UR4 ;  /* 0x0000000400007c02 */ /* 0x004fe20008000f00 */
[----:B------:R-:W-:Y:S01]  /*00b0*/  UMOV UR4, 0x400 ;  /* 0x0000040000047882 */ /* 0x000fe20000000000 */
[----:B-1----:R-:W-:-:S03]  /*00c0*/  IADD3 R9, PT, PT, R9, -0x1, RZ ;  /* 0xffffffff09097810 */ /* 0x002fc60007ffe0ff */
[----:B------:R-:W-:Y:S01]  /*00d0*/  IMAD.SHL.U32 R6, R0, 0x10, RZ ;  /* 0x0000001000067824 */ /* 0x000fe200078e00ff */
[----:B------:R-:W-:Y:S01]  /*00e0*/  SHF.L.U32 R7, R8, 0x4, RZ ;  /* 0x0000000408077819 */ /* 0x000fe200000006ff */
[----:B------:R-:W-:Y:S01]  /*00f0*/  IMAD R9, R9, R0, RZ ;  /* 0x0000000009097224 */ /* 0x000fe200078e02ff */
[----:B0-----:R-:W-:Y:S01]  /*0100*/  SHF.L.U32 R4, R4, 0x4, RZ ;  /* 0x0000000404047819 */ /* 0x001fe200000006ff */
[----:B----4-:R-:W-:-:S03]  /*0110*/  ULEA UR8, UR5, UR4, 0x18 ;  /* 0x0000000405087291 */ /* 0x010fc6000f8ec0ff */
[----:B------:R-:W-:Y:S02]  /*0120*/  ISETP.GE.AND P0, PT, R9, RZ, PT ;  /* 0x000000ff0900720c */ /* 0x000fe40003f06270 */
[----:B---3--:R-:W-:Y:S02]  /*0130*/  SHF.L.U32 R5, R5, 0x4, RZ ;  /* 0x0000000405057819 */ /* 0x008fe400000006ff */
[C---:B------:R-:W-:Y:S02]  /*0140*/  IADD3 R2, PT, PT, R4.reuse, R9, RZ ;  /* 0x0000000904027210 */ /* 0x040fe40007ffe0ff */
[----:B-----5:R-:W-:Y:S01]  /*0150*/  IADD3 R13, PT, PT, R5, R10, RZ ;  /* 0x0000000a050d7210 */ /* 0x020fe20007ffe0ff */
[----:B------:R0:W-:Y:S01]  /*0160*/  STS.128 [UR8+0x800], R4 ;  /* 0x00080004ff007988 */ /* 0x0001e20008000c08 */
[----:B------:R-:W-:-:S03]  /*0170*/  IADD3 R9, PT, PT, R4, R11, RZ ;  /* 0x0000000b04097210 */ /* 0x000fc60007ffe0ff */
[----:B------:R0:W-:Y:S02]  /*0180*/  STS [UR8+0x810], R2 ;  /* 0x00081002ff007988 */ /* 0x0001e40008000808 */
[----:B------:R-:W-:Y:S05]  /*0190*/  @!P0 BRA `(.L_x_36) ;  /* 0x00000008003c8947 */ /* 0x000fea0003800000 */
[----:B0-----:R-:W-:Y:S01]  /*01a0*/  IABS R6, R0 ;  /* 0x0000000000067213 */ /* 0x001fe20000000000 */
[----:B------:R-:W0:Y:S01]  /*01b0*/  LDC R14, c[0x0][0x388] ;  /* 0x0000e200ff0e7b82 */ /* 0x000e220000000800 */
[----:B------:R-:W-:Y:S01]  /*01c0*/  MOV R7, R4 ;  /* 0x0000000400077202 */ /* 0x000fe20000000f00 */
[----:B------:R-:W-:Y:S01]  /*01d0*/  UIADD3 UR4, UPT, UPT, UR4, 0x400, URZ ;  /* 0x0000040004047890 */ /* 0x000fe2000fffe0ff */
[----:B------:R-:W1:Y:S01]  /*01e0*/  I2F.RP R12, R6 ;  /* 0x00000006000c7306 */ /* 0x000e620000209400 */
[----:B------:R-:W-:Y:S01]  /*01f0*/  LEA R21, R11, UR8, 0x6 ;  /* 0x000000080b157c11 */ /* 0x000fe2000f8e30ff */
[----:B------:R-:W2:Y:S01]  /*0200*/  LDCU UR10, c[0x0][0x398] ;  /* 0x00007300ff0a77ac */ /* 0x000ea20008000800 */
[----:B------:R-:W-:Y:S02]  /*0210*/  IADD3 R15, PT, PT, R7, R10, RZ ;  /* 0x0000000a070f7210 */ /* 0x000fe40007ffe0ff */
[----:B------:R-:W3:Y:S01]  /*0220*/  LDC.64 R2, c[0x0][0x380] ;  /* 0x0000e000ff027b82 */ /* 0x000ee20000000a00 */
[----:B------:R-:W-:Y:S01]  /*0230*/  ULEA UR4, UR5, UR4, 0x18 ;  /* 0x0000000405047291 */ /* 0x000fe2000f8ec0ff */
[----:B------:R-:W-:Y:S01]  /*0240*/  ISETP.GE.AND P1, PT, R15, R0, PT ;  /* 0x000000000f00720c */ /* 0x000fe20003f26270 */
[----:B------:R-:W4:Y:S01]  /*0250*/  LDCU UR9, c[0x0][0x39c] ;  /* 0x00007380ff0977ac */ /* 0x000f220008000800 */
[----:B------:R-:W-:-:S02]  /*0260*/  ISETP.GE.AND P0, PT, R13, R8, PT ;  /* 0x000000080d00720c */ /* 0x000fc40003f06270 */
[----:B------:R-:W-:Y:S02]  /*0270*/  MOV R16, R5 ;  /* 0x0000000500107202 */ /* 0x000fe40000000f00 */
[----:B------:R-:W-:Y:S01]  /*0280*/  LEA R20, R10, UR4, 0x2 ;  /* 0x000000040a147c11 */ /* 0x000fe2000f8e10ff */
[----:B-1----:R-:W1:Y:S01]  /*0290*/  MUFU.RCP R12, R12 ;  /* 0x0000000c000c7308 */ /* 0x002e620000001000 */
[----:B------:R-:W-:Y:S01]  /*02a0*/  ISETP.LT.AND P0, PT, R9, R0, !P0 ;  /* 0x000000000900720c */ /* 0x000fe20004701270 */
[----:B-1----:R-:W-:Y:S02]  /*02b0*/  VIADD R18, R12, 0xffffffe ;  /* 0x0ffffffe0c127836 */ /* 0x002fe40000000000 */
[----:B------:R-:W-:-:S04]  /*02c0*/  IMAD.MOV.U32 R12, RZ, RZ, RZ ;  /* 0x000000ffff0c7224 */ /* 0x000fc800078e00ff */
[----:B------:R1:W5:Y:S02]  /*02d0*/  F2I.FTZ.U32.TRUNC.NTZ R19, R18 ;  /* 0x0000001200137305 */ /* 0x000364000021f000 */
[----:B-1----:R-:W-:Y:S02]  /*02e0*/  MOV R18, RZ ;  /* 0x000000ff00127202 */ /* 0x002fe40000000f00 */
[----:B-----5:R-:W-:-:S05]  /*02f0*/  IADD3 R17, PT, PT, RZ, -R19, RZ ;  /* 0x80000013ff117210 */ /* 0x020fca0007ffe0ff */
[----:B------:R-:W-:Y:S02]  /*0300*/  IMAD R15, R17, R6, RZ ;  /* 0x00000006110f7224 */ /* 0x000fe400078e02ff */
[C---:B------:R-:W-:Y:S01]  /*0310*/  IMAD R17, R11.reuse, R8, R10 ;  /* 0x000000080b117224 */ /* 0x040fe200078e020a */
[----:B------:R-:W-:Y:S01]  /*0320*/  LEA R8, R11, R20, 0x6 ;  /* 0x000000140b087211 */ /* 0x000fe200078e30ff */
[----:B------:R-:W-:Y:S01]  /*0330*/  IMAD.HI.U32 R15, R19, R15, R18 ;  /* 0x0000000f130f7227 */ /* 0x000fe200078e0012 */
[----:B------:R-:W-:-:S03]  /*0340*/  LEA R19, R10, R21, 0x2 ;  /* 0x000000150a137211 */ /* 0x000fc600078e10ff */
[C---:B------:R-:W-:Y:S02]  /*0350*/  IMAD R18, R11.reuse, R0, R10 ;  /* 0x000000000b127224 */ /* 0x040fe400078e020a */
[----:B0-234-:R-:W-:-:S07]  /*0360*/  IMAD R21, R11, -0x3c, R21 ;  /* 0xffffffc40b157824 */ /* 0x01dfce00078e0215 */
.L_x_44:
[----:B------:R-:W-:Y:S01]  /*0370*/  IABS R22, R7 ;  /* 0x0000000700167213 */ /* 0x000fe20000000000 */
[----:B------:R-:W-:Y:S01]  /*0380*/  BSSY.RECONVERGENT B0, `(.L_x_37) ;  /* 0x0000024000007945 */ /* 0x000fe20003800200 */
[----:B------:R-:W-:Y:S01]  /*0390*/  MOV R0, R14 ;  /* 0x0000000e00007202 */ /* 0x000fe20000000f00 */
[----:B---3--:R-:W-:Y:S02]  /*03a0*/  HFMA2 R23, -RZ, RZ, 0, 0 ;  /* 0x00000000ff177431 */ /* 0x008fe400000001ff */
[----:B------:R-:W-:Y:S01]  /*03b0*/  IMAD.HI.U32 R4, R15, R22, RZ ;  /* 0x000000160f047227 */ /* 0x000fe200078e00ff */
[----:B------:R-:W-:-:S04]  /*03c0*/  IABS R24, R0 ;  /* 0x0000000000187213 */ /* 0x000fc80000000000 */
[----:B------:R-:W-:-:S05]  /*03d0*/  IADD3 R5, PT, PT, -R4, RZ, RZ ;  /* 0x000000ff04057210 */ /* 0x000fca0007ffe1ff */
[----:B------:R-:W-:-:S05]  /*03e0*/  IMAD R5, R24, R5, R22 ;  /* 0x0000000518057224 */ /* 0x000fca00078e0216 */
[----:B------:R-:W-:-:S13]  /*03f0*/  ISETP.GT.U32.AND P4, PT, R6, R5, PT ;  /* 0x000000050600720c */ /* 0x000fda0003f84070 */
[----:B------:R-:W-:Y:S01]  /*0400*/  @!P4 IADD3 R5, PT, PT, R5, -R24, RZ ;  /* 0x800000180505c210 */ /* 0x000fe20007ffe0ff */
[----:B------:R-:W-:Y:S01]  /*0410*/  @!P4 VIADD R4, R4, 0x1 ;  /* 0x000000010404c836 */ /* 0x000fe20000000000 */
[----:B------:R-:W-:Y:S02]  /*0420*/  ISETP.NE.AND P4, PT, R0, RZ, PT ;  /* 0x000000ff0000720c */ /* 0x000fe40003f85270 */
[----:B------:R-:W-:Y:S02]  /*0430*/  ISETP.GE.U32.AND P2, PT, R5, R6, PT ;  /* 0x000000060500720c */ /* 0x000fe40003f46070 */
[----:B------:R-:W-:-:S04]  /*0440*/  LOP3.LUT R5, R7, R0, RZ, 0x3c, !PT ;  /* 0x0000000007057212 */ /* 0x000fc800078e3cff */
[----:B------:R-:W-:-:S07]  /*0450*/  ISETP.GE.AND P3, PT, R5, RZ, PT ;  /* 0x000000ff0500720c */ /* 0x000fce0003f66270 */
[----:B------:R-:W-:-:S06]  /*0460*/  @P2 IADD3 R4, PT, PT, R4, 0x1, RZ ;  /* 0x0000000104042810 */ /* 0x000fcc0007ffe0ff */
[----:B------:R-:W-:Y:S02]  /*0470*/  @!P3 IADD3 R4, PT, PT, -R4, RZ, RZ ;  /* 0x000000ff0404b210 */ /* 0x000fe40007ffe1ff */
[----:B------:R-:W-:-:S04]  /*0480*/  @!P4 LOP3.LUT R4, RZ, R0, RZ, 0x33, !PT ;  /* 0x00000000ff04c212 */ /* 0x000fc800078e33ff */
[----:B------:R-:W-:-:S04]  /*0490*/  IADD3 R4, PT, PT, R4, R11, RZ ;  /* 0x0000000b04047210 */ /* 0x000fc80007ffe0ff */
[----:B------:R-:W-:-:S13]  /*04a0*/  ISETP.GE.AND P2, PT, R4, UR9, PT ;  /* 0x0000000904007c0c */ /* 0x000fda000bf46270 */
[----:B--2---:R-:W-:Y:S05]  /*04b0*/  @P2 BRA `(.L_x_38) ;  /* 0x00000000003c2947 */ /* 0x004fea0003800000 */
[----:B------:R-:W-:Y:S01]  /*04c0*/  BSSY.RECONVERGENT B1, `(.L_x_39) ;  /* 0x0000006000017945 */ /* 0x000fe20003800200 */
[----:B------:R-:W-:-:S03]  /*04d0*/  MOV R4, RZ ;  /* 0x000000ff00047202 */ /* 0x000fc60000000f00 */
[----:B------:R-:W-:Y:S05]  /*04e0*/  @P1 BRA `(.L_x_40) ;  /* 0x00000000000c1947 */ /* 0x000fea0003800000 */
[----:B------:R-:W-:-:S04]  /*04f0*/  IMAD.IADD R5, R18, 0x1, R7 ;  /* 0x0000000112057824 */ /* 0x000fc800078e0207 */
[----:B------:R-:W-:-:S06]  /*0500*/  IMAD.WIDE R4, R5, 0x4, R2 ;  /* 0x0000000405047825 */ /* 0x000fcc00078e0202 */
[----:B------:R0:W5:Y:S02]  /*0510*/  LDG.E R4, desc[UR6][R4.64] ;  /* 0x0000000604047981 */ /* 0x000164000c1e1900 */
.L_x_40:
[----:B------:R-:W-:Y:S05]  /*0520*/  BSYNC.RECONVERGENT B1 ;  /* 0x0000000000017941 */ /* 0x000fea0003800200 */
.L_x_39:
[----:B-----5:R1:W-:Y:S01]  /*0530*/  STS [R19], R4 ;  /* 0x0000000413007388 */ /* 0x0203e20000000800 */
[----:B------:R-:W-:-:S13]  /*0540*/  ISETP.GE.AND P2, PT, R13, UR10, PT ;  /* 0x0000000a0d007c0c */ /* 0x000fda000bf46270 */
[----:B-1----:R-:W-:Y:S05]  /*0550*/  @P2 BRA `(.L_x_41) ;  /* 0x0000000000182947 */ /* 0x002fea0003800000 */
[----:B0-----:R-:W0:Y:S01]  /*0560*/  LDC.64 R4, c[0x0][0x390] ;  /* 0x0000e400ff047b82 */ /* 0x001e220000000a00 */
[----:B------:R-:W-:-:S05]  /*0570*/  IADD3 R23, PT, PT, R17, R16, RZ ;  /* 0x0000001011177210 */ /* 0x000fca0007ffe0ff */
[----:B0-----:R-:W-:-:S05]  /*0580*/  IMAD.WIDE R4, R23, 0x4, R4 ;  /* 0x0000000417047825 */ /* 0x001fca00078e0204 */
[----:B------:R1:W5:Y:S01]  /*0590*/  LDG.E R23, desc[UR6][R4.64] ;  /* 0x0000000604177981 */ /* 0x000362000c1e1900 */
[----:B------:R-:W-:Y:S05]  /*05a0*/  BRA `(.L_x_41) ;  /* 0x0000000000047947 */ /* 0x000fea0003800000 */
.L_x_38:
[----:B------:R2:W-:Y:S02]  /*05b0*/  STS [R19], RZ ;  /* 0x000000ff13007388 */ /* 0x0005e40000000800 */
.L_x_41:
[----:B------:R-:W-:Y:S05]  /*05c0*/  BSYNC.RECONVERGENT B0 ;  /* 0x0000000000007941 */ /* 0x000fea0003800200 */
.L_x_37:
[----:B-----5:R3:W-:Y:S01]  /*05d0*/  STS [R8], R23 ;  /* 0x0000001708007388 */ /* 0x0207e20000000800 */
[----:B------:R-:W-:Y:S01]  /*05e0*/  BSSY.RECONVERGENT B0, `(.L_x_42) ;  /* 0x0000043000007945 */ /* 0x000fe20003800200 */
[----:B------:R-:W-:Y:S06]  /*05f0*/  BAR.SYNC.DEFER_BLOCKING 0x0 ;  /* 0x0000000000007b1d */ /* 0x000fec0000010000 */
[----:B------:R-:W-:Y:S05]  /*0600*/  @!P0 BRA `(.L_x_43) ;  /* 0x0000000400008947 */ /* 0x000fea0003800000 */
[----:B------:R-:W-:Y:S04]  /*0610*/  LDS R22, [R21] ;  /* 0x0000000015167984 */ /* 0x000fe80000000800 */
[----:B---3--:R-:W3:Y:S04]  /*0620*/  LDS R23, [R20] ;  /* 0x0000000014177984 */ /* 0x008ee80000000800 */
[----:B------:R-:W-:Y:S04]  /*0630*/  LDS R26, [R21+0x40] ;  /* 0x00004000151a7984 */ /* 0x000fe80000000800 */
[----:B------:R-:W4:Y:S04]  /*0640*/  LDS R27, [R20+0x40] ;  /* 0x00004000141b7984 */ /* 0x000f280000000800 */
[----:B-1----:R-:W-:Y:S04]  /*0650*/  LDS R4, [R21+0x80] ;  /* 0x0000800015047984 */ /* 0x002fe80000000800 */
[----:B0-----:R-:W0:Y:S01]  /*0660*/  LDS R5, [R20+0x80] ;  /* 0x0000800014057984 */ /* 0x001e220000000800 */
[----:B---3--:R-:W-:-:S03]  /*0670*/  FADD R25, R22, -R23 ;  /* 0x8000001716197221 */ /* 0x008fc60000000000 */
[----:B------:R-:W-:Y:S01]  /*0680*/  LDS R22, [R21+0xc0] ;  /* 0x0000c00015167984 */ /* 0x000fe20000000800 */
[----:B------:R-:W-:-:S03]  /*0690*/  FFMA R24, R25, R25, R12 ;  /* 0x0000001919187223 */ /* 0x000fc6000000000c */
[----:B------:R-:W1:Y:S01]  /*06a0*/  LDS R23, [R20+0xc0] ;  /* 0x0000c00014177984 */ /* 0x000e620000000800 */
[----:B----4-:R-:W-:-:S03]  /*06b0*/  FADD R27, R26, -R27 ;  /* 0x8000001b1a1b7221 */ /* 0x010fc60000000000 */
[----:B------:R-:W-:Y:S01]  /*06c0*/  LDS R12, [R21+0x100] ;  /* 0x00010000150c7984 */ /* 0x000fe20000000800 */
[----:B------:R-:W-:-:S03]  /*06d0*/  FFMA R24, R27, R27, R24 ;  /* 0x0000001b1b187223 */ /* 0x000fc60000000018 */
[----:B------:R-:W3:Y:S01]  /*06e0*/  LDS R25, [R20+0x100] ;  /* 0x0001000014197984 */ /* 0x000ee20000000800 */
[----:B0-----:R-:W-:-:S03]  /*06f0*/  FADD R27, R4, -R5 ;  /* 0x80000005041b7221 */ /* 0x001fc60000000000 */
[----:B------:R-:W-:Y:S01]  /*0700*/  LDS R4, [R21+0x140] ;  /* 0x0001400015047984 */ /* 0x000fe20000000800 */
[----:B------:R-:W-:-:S03]  /*0710*/  FFMA R24, R27, R27, R24 ;  /* 0x0000001b1b187223 */ /* 0x000fc60000000018 */
[----:B------:R-:W0:Y:S01]  /*0720*/  LDS R5, [R20+0x140] ;  /* 0x0001400014057984 */ /* 0x000e220000000800 */
[----:B-1----:R-:W-:-:S03]  /*0730*/  FADD R27, R22, -R23 ;  /* 0x80000017161b7221 */ /* 0x002fc60000000000 */
[----:B------:R-:W-:Y:S01]  /*0740*/  LDS R22, [R21+0x180] ;  /* 0x0001800015167984 */ /* 0x000fe20000000800 */
[----:B------:R-:W-:-:S03]  /*0750*/  FFMA R24, R27, R27, R24 ;  /* 0x0000001b1b187223 */ /* 0x000fc60000000018 */
[----:B------:R-:W1:Y:S01]  /*0760*/  LDS R23, [R20+0x180] ;  /* 0x0001800014177984 */ /* 0x000e620000000800 */
[----:B---3--:R-:W-:-:S03]  /*0770*/  FADD R27, R12, -R25 ;  /* 0x800000190c1b7221 */ /* 0x008fc60000000000 */
        /* <DEDUP_REMOVED lines=25> */
[----:B------:R-:W-:Y:S01]  /*0910*/  FFMA R24, R25, R25, R24 ;  /* 0x0000001919187223 */ /* 0x000fe20000000018 */
[----:B0-----:R-:W-:Y:S02]  /*0920*/  FADD R25, R5, -R4 ;  /* 0x8000000405197221 */ /* 0x001fe40000000000 */
[----:B------:R-:W-:Y:S02]  /*0930*/  LDS R5, [R21+0x340] ;  /* 0x0003400015057984 */ /* 0x000fe40000000800 */
[----:B------:R-:W-:Y:S02]  /*0940*/  FFMA R24, R25, R25, R24 ;  /* 0x0000001919187223 */ /* 0x000fe40000000018 */
[----:B------:R-:W0:Y:S04]  /*0950*/  LDS R4, [R20+0x340] ;  /* 0x0003400014047984 */ /* 0x000e280000000800 */
[----:B------:R-:W3:Y:S01]  /*0960*/  LDS R25, [R21+0x380] ;  /* 0x0003800015197984 */ /* 0x000ee20000000800 */
[----:B-1----:R-:W-:-:S03]  /*0970*/  FADD R27, R22, -R23 ;  /* 0x80000017161b7221 */ /* 0x002fc60000000000 */
[----:B------:R-:W-:Y:S01]  /*0980*/  LDS R22, [R21+0x3c0] ;  /* 0x0003c00015167984 */ /* 0x000fe20000000800 */
[----:B------:R-:W-:-:S03]  /*0990*/  FFMA R24, R27, R27, R24 ;  /* 0x0000001b1b187223 */ /* 0x000fc60000000018 */
[----:B------:R-:W1:Y:S01]  /*09a0*/  LDS R23, [R20+0x3c0] ;  /* 0x0003c00014177984 */ /* 0x000e620000000800 */
[----:B0-----:R-:W-:-:S04]  /*09b0*/  FADD R5, R5, -R4 ;  /* 0x8000000405057221 */ /* 0x001fc80000000000 */
[----:B------:R-:W-:Y:S01]  /*09c0*/  FFMA R24, R5, R5, R24 ;  /* 0x0000000505187223 */ /* 0x000fe20000000018 */
[----:B---3--:R-:W-:-:S04]  /*09d0*/  FADD R25, R25, -R12 ;  /* 0x8000000c19197221 */ /* 0x008fc80000000000 */
[----:B------:R-:W-:Y:S01]  /*09e0*/  FFMA R24, R25, R25, R24 ;  /* 0x0000001919187223 */ /* 0x000fe20000000018 */
[----:B-1----:R-:W-:-:S04]  /*09f0*/  FADD R23, R22, -R23 ;  /* 0x8000001716177221 */ /* 0x002fc80000000000 */
[----:B------:R-:W-:-:S07]  /*0a00*/  FFMA R12, R23, R23, R24 ;  /* 0x00000017170c7223 */ /* 0x000fce0000000018 */
.L_x_43:
[----:B------:R-:W-:Y:S05]  /*0a10*/  BSYNC.RECONVERGENT B0 ;  /* 0x0000000000007941 */ /* 0x000fea0003800200 */
.L_x_42:
[----:B------:R-:W-:Y:S06]  /*0a20*/  BAR.SYNC.DEFER_BLOCKING 0x0 ;  /* 0x0000000000007b1d */ /* 0x000fec0000010000 */
[----:B01----:R-:W0:Y:S04]  /*0a30*/  LDS.64 R4, [UR8+0x808] ;  /* 0x00080808ff047984 */ /* 0x003e280008000a00 */
[----:B------:R-:W1:Y:S01]  /*0a40*/  LDS R22, [UR8+0x810] ;  /* 0x00081008ff167984 */ /* 0x000e620008000800 */
[----:B0-----:R-:W-:-:S02]  /*0a50*/  IADD3 R7, PT, PT, R4, R7, RZ ;  /* 0x0000000704077210 */ /* 0x001fc40007ffe0ff */
[----:B------:R-:W-:Y:S02]  /*0a60*/  IADD3 R16, PT, PT, R16, R5, RZ ;  /* 0x0000000510107210 */ /* 0x000fe40007ffe0ff */
[----:B-1----:R-:W-:-:S13]  /*0a70*/  ISETP.GT.AND P2, PT, R7, R22, PT ;  /* 0x000000160700720c */ /* 0x002fda0003f44270 */
[----:B------:R-:W-:Y:S05]  /*0a80*/  @!P2 BRA `(.L_x_44) ;  /* 0xfffffff80038a947 */ /* 0x000fea000383ffff */
.L_x_36:
[----:B------:R-:W1:Y:S02]  /*0a90*/  LDCU UR11, c[0x0][0x398] ;  /* 0x00007300ff0b77ac */ /* 0x000e640008000800 */
[----:B-1----:R-:W-:-:S04]  /*0aa0*/  ISETP.GE.AND P0, PT, R13, UR11, PT ;  /* 0x0000000b0d007c0c */ /* 0x002fc8000bf06270 */
[----:B------:R-:W-:-:S13]  /*0ab0*/  ISETP.GE.OR P0, PT, R9, R0, P0 ;  /* 0x000000000900720c */ /* 0x000fda0000706670 */
[----:B------:R-:W-:Y:S05]  /*0ac0*/  @P0 EXIT ;  /* 0x000000000000094d */ /* 0x000fea0003800000 */
[----:B------:R-:W1:Y:S01]  /*0ad0*/  S2UR UR5, SR_CgaCtaId ;  /* 0x00000000000579c3 */ /* 0x000e620000008800 */
[----:B------:R-:W-:-:S07]  /*0ae0*/  UMOV UR4, 0x400 ;  /* 0x0000040000047882 */ /* 0x000fce0000000000 */
[----:B0-----:R-:W0:Y:S01]  /*0af0*/  LDC.64 R2, c[0x0][0x3a0] ;  /* 0x0000e800ff027b82 */ /* 0x001e220000000a00 */
[----:B-1----:R-:W-:-:S09]  /*0b00*/  ULEA UR4, UR5, UR4, 0x18 ;  /* 0x0000000405047291 */ /* 0x002fd2000f8ec0ff */
[----:B------:R-:W1:Y:S02]  /*0b10*/  LDS.64 R4, [UR4+0x800] ;  /* 0x00080004ff047984 */ /* 0x000e640008000a00 */
[----:B-1----:R-:W-:Y:S02]  /*0b20*/  IADD3 R11, PT, PT, R11, R4, RZ ;  /* 0x000000040b0b7210 */ /* 0x002fe40007ffe0ff */
[----:B------:R-:W-:-:S05]  /*0b30*/  IADD3 R10, PT, PT, R10, R5, RZ ;  /* 0x000000050a0a7210 */ /* 0x000fca0007ffe0ff */
[----:B------:R-:W-:-:S04]  /*0b40*/  IMAD R11, R11, UR11, R10 ;  /* 0x0000000b0b0b7c24 */ /* 0x000fc8000f8e020a */
[----:B0-----:R-:W-:-:S05]  /*0b50*/  IMAD.WIDE R2, R11, 0x4, R2 ;  /* 0x000000040b027825 */ /* 0x001fca00078e0202 */
[----:B------:R-:W-:Y:S01]  /*0b60*/  STG.E desc[UR6][R2.64], R12 ;  /* 0x0000000c02007986 */ /* 0x000fe2000c101906 */
[----:B------:R-:W-:Y:S05]  /*0b70*/  EXIT ;  /* 0x000000000000794d */ /* 0x000fea0003800000 */
.L_x_45:
        /* <DEDUP_REMOVED lines=16> */
.L_x_55:


//--------------------- .text._Z26extract_with_interpolationiPfS_S_iiii --------------------------
	.section	.text._Z26extract_with_interpolationiPfS_S_iiii,"ax",@progbits
	.align	128
        .global         _Z26extract_with_interpolationiPfS_S_iiii
        .type           _Z26extract_with_interpolationiPfS_S_iiii,@function
        .size           _Z26extract_with_interpolationiPfS_S_iiii,(.L_x_56 - _Z26extract_with_interpolationiPfS_S_iiii)
        .other          _Z26extract_with_interpolationiPfS_S_iiii,@"STO_CUDA_ENTRY STV_DEFAULT"
_Z26extract_with_interpolationiPfS_S_iiii:
.text._Z26extract_with_interpolationiPfS_S_iiii:
[----:B------:R-:W-:Y:S01]  /*0000*/  LDC R1, c[0x0][0x37c] ;  /* 0x0000df00ff017b82 */ /* 0x000fe20000000800 */
[----:B------:R-:W0:Y:S07]  /*0010*/  S2R R0, SR_TID.X ;  /* 0x0000000000007919 */ /* 0x000e2e0000002100 */
[----:B------:R-:W0:Y:S01]  /*0020*/  S2UR UR4, SR_CTAID.X ;  /* 0x00000000000479c3 */ /* 0x000e220000002500 */
[----:B------:R-:W1:Y:S07]  /*0030*/  LDCU UR5, c[0x0][0x380] ;  /* 0x00007000ff0577ac */ /* 0x000e6e0008000800 */
[----:B------:R-:W0:Y:S02]  /*0040*/  LDC R13, c[0x0][0x360] ;  /* 0x0000d800ff0d7b82 */ /* 0x000e240000000800 */
[----:B0-----:R-:W-:-:S05]  /*0050*/  IMAD R13, R13, UR4, R0 ;  /* 0x000000040d0d7c24 */ /* 0x001fca000f8e0200 */
[----:B-1----:R-:W-:-:S13]  /*0060*/  ISETP.GE.AND P0, PT, R13, UR5, PT ;  /* 0x000000050d007c0c */ /* 0x002fda000bf06270 */
[----:B------:R-:W-:Y:S05]  /*0070*/  @P0 EXIT ;  /* 0x000000000000094d */ /* 0x000fea0003800000 */
[----:B------:R-:W0:Y:S02]  /*0080*/  LDC R0, c[0x0][0x3a4] ;  /* 0x0000e900ff007b82 */ /* 0x000e240000000800 */
[----:B0-----:R-:W-:-:S13]  /*0090*/  ISETP.GE.AND P0, PT, R0, 0x1, PT ;  /* 0x000000010000780c */ /* 0x001fda0003f06270 */
[----:B------:R-:W-:Y:S05]  /*00a0*/  @!P0 EXIT ;  /* 0x000000000000894d */ /* 0x000fea0003800000 */
[----:B------:R-:W0:Y:S01]  /*00b0*/  LDC.64 R10, c[0x0][0x3a8] ;  /* 0x0000ea00ff0a7b82 */ /* 0x000e220000000a00 */
[----:B------:R-:W1:Y:S02]  /*00c0*/  LDCU.64 UR6, c[0x0][0x358] ;  /* 0x00006b00ff0677ac */ /* 0x000e640008000a00 */
[----:B01----:R-:W-:-:S07]  /*00d0*/  IMAD R11, R11, R10, RZ ;  /* 0x0000000a0b0b7224 */ /* 0x003fce00078e02ff */
.L_x_50:
[----:B0-2---:R-:W0:Y:S01]  /*00e0*/  LDC.64 R2, c[0x0][0x390] ;  /* 0x0000e400ff027b82 */ /* 0x005e220000000a00 */
[----:B------:R-:W-:-:S07]  /*00f0*/  SHF.L.U32 R5, R13, 0x1, RZ ;  /* 0x000000010d057819 */ /* 0x000fce00000006ff */
[----:B-1----:R-:W1:Y:S01]  /*0100*/  LDC.64 R14, c[0x0][0x3a0] ;  /* 0x0000e800ff0e7b82 */ /* 0x002e620000000a00 */
[----:B0-----:R-:W-:-:S05]  /*0110*/  IMAD.WIDE R2, R5, 0x4, R2 ;  /* 0x0000000405027825 */ /* 0x001fca00078e0202 */
[----:B------:R-:W2:Y:S04]  /*0120*/  LDG.E R12, desc[UR6][R2.64+0x4] ;  /* 0x00000406020c7981 */ /* 0x000ea8000c1e1900 */
[----:B------:R0:W3:Y:S01]  /*0130*/  LDG.E R6, desc[UR6][R2.64] ;  /* 0x0000000602067981 */ /* 0x0000e2000c1e1900 */
[----:B-1----:R-:W-:-:S04]  /*0140*/  IABS R7, R14 ;  /* 0x0000000e00077213 */ /* 0x002fc80000000000 */
[----:B------:R-:W1:Y:S01]  /*0150*/  I2F.RP R0, R7 ;  /* 0x0000000700007306 */ /* 0x000e620000209400 */
[----:B0-----:R-:W-:-:S07]  /*0160*/  IABS R2, R13 ;  /* 0x0000000d00027213 */ /* 0x001fce0000000000 */
[----:B-1----:R-:W0:Y:S02]  /*0170*/  MUFU.RCP R0, R0 ;  /* 0x0000000000007308 */ /* 0x002e240000001000 */
[----:B0-----:R-:W-:-:S06]  /*0180*/  IADD3 R4, PT, PT, R0, 0xffffffe, RZ ;  /* 0x0ffffffe00047810 */ /* 0x001fcc0007ffe0ff */
[----:B------:R0:W1:Y:S02]  /*0190*/  F2I.FTZ.U32.TRUNC.NTZ R5, R4 ;  /* 0x0000000400057305 */ /* 0x000064000021f000 */
[----:B0-----:R-:W-:Y:S01]  /*01a0*/  HFMA2 R4, -RZ, RZ, 0, 0 ;  /* 0x00000000ff047431 */ /* 0x001fe200000001ff */
[----:B-1----:R-:W-:-:S05]  /*01b0*/  IADD3 R8, PT, PT, RZ, -R5, RZ ;  /* 0x80000005ff087210 */ /* 0x002fca0007ffe0ff */
[----:B------:R-:W-:-:S04]  /*01c0*/  IMAD R9, R8, R7, RZ ;  /* 0x0000000708097224 */ /* 0x000fc800078e02ff */
[----:B------:R-:W-:Y:S02]  /*01d0*/  IMAD.HI.U32 R5, R5, R9, R4 ;  /* 0x0000000905057227 */ /* 0x000fe400078e0004 */
[----:B------:R-:W0:Y:S04]  /*01e0*/  LDC.64 R8, c[0x0][0x3a8] ;  /* 0x0000ea00ff087b82 */ /* 0x000e280000000a00 */
[----:B------:R-:W-:-:S05]  /*01f0*/  IMAD.HI.U32 R5, R5, R2, RZ ;  /* 0x0000000205057227 */ /* 0x000fca00078e00ff */
[----:B------:R-:W-:-:S05]  /*0200*/  IADD3 R0, PT, PT, -R5, RZ, RZ ;  /* 0x000000ff05007210 */ /* 0x000fca0007ffe1ff */
[----:B------:R-:W-:Y:S01]  /*0210*/  IMAD R0, R7, R0, R2 ;  /* 0x0000000007007224 */ /* 0x000fe200078e0202 */
[----:B------:R-:W-:-:S04]  /*0220*/  LOP3.LUT R2, R13, R14, RZ, 0x3c, !PT ;  /* 0x0000000e0d027212 */ /* 0x000fc800078e3cff */
[----:B------:R-:W-:Y:S02]  /*0230*/  ISETP.GT.U32.AND P4, PT, R7, R0, PT ;  /* 0x000000000700720c */ /* 0x000fe40003f84070 */
[----:B------:R-:W-:Y:S02]  /*0240*/  ISETP.GE.AND P1, PT, R2, RZ, PT ;  /* 0x000000ff0200720c */ /* 0x000fe40003f26270 */
[----:B0-----:R-:W-:Y:S02]  /*0250*/  IADD3 R17, PT, PT, R8, -0x1, RZ ;  /* 0xffffffff08117810 */ /* 0x001fe40007ffe0ff */
[----:B------:R-:W-:-:S07]  /*0260*/  IADD3 R8, PT, PT, R9, -0x1, RZ ;  /* 0xffffffff09087810 */ /* 0x000fce0007ffe0ff */
[-C--:B------:R-:W-:Y:S02]  /*0270*/  @!P4 IADD3 R0, PT, PT, R0, -R7.reuse, RZ ;  /* 0x800000070000c210 */ /* 0x080fe40007ffe0ff */
[----:B------:R-:W-:Y:S02]  /*0280*/  @!P4 IADD3 R5, PT, PT, R5, 0x1, RZ ;  /* 0x000000010505c810 */ /* 0x000fe40007ffe0ff */
[----:B------:R-:W-:-:S13]  /*0290*/  ISETP.GE.U32.AND P0, PT, R0, R7, PT ;  /* 0x000000070000720c */ /* 0x000fda0003f06070 */
[----:B------:R-:W-:-:S04]  /*02a0*/  @P0 IADD3 R5, PT, PT, R5, 0x1, RZ ;  /* 0x0000000105050810 */ /* 0x000fc80007ffe0ff */
[----:B------:R-:W-:-:S04]  /*02b0*/  MOV R24, R5 ;  /* 0x0000000500187202 */ /* 0x000fc80000000f00 */
[----:B------:R-:W-:Y:S01]  /*02c0*/  @!P1 IADD3 R24, PT, PT, -R24, RZ, RZ ;  /* 0x000000ff18189210 */ /* 0x000fe20007ffe1ff */
[----:B--2---:R-:W0:Y:S08]  /*02d0*/  F2I.FLOOR.NTZ R4, R12 ;  /* 0x0000000c00047305 */ /* 0x004e300000207100 */
[----:B---3--:R-:W1:Y:S01]  /*02e0*/  F2I.FLOOR.NTZ R3, R6 ;  /* 0x0000000600037305 */ /* 0x008e620000207100 */
[----:B0-----:R-:W-:-:S02]  /*02f0*/  ISETP.GE.AND P6, PT, R4, RZ, PT ;  /* 0x000000ff0400720c */ /* 0x001fc40003fc6270 */
[----:B------:R-:W-:Y:S02]  /*0300*/  VIADDMNMX R9, R4, 0x1, R17, PT ;  /* 0x0000000104097846 */ /* 0x000fe40003800111 */
[----:B------:R-:W-:Y:S02]  /*0310*/  VIMNMX R7, PT, PT, R17, R4, PT ;  /* 0x0000000411077248 */ /* 0x000fe40003fe0100 */
[----:B------:R-:W-:Y:S02]  /*0320*/  SEL R9, R9, RZ, P6 ;  /* 0x000000ff09097207 */ /* 0x000fe40003000000 */
[C---:B-1----:R-:W-:Y:S02]  /*0330*/  VIADDMNMX R10, R3.reuse, 0x1, R8, PT ;  /* 0x00000001030a7846 */ /* 0x042fe40003800108 */
[C---:B------:R-:W-:Y:S02]  /*0340*/  ISETP.GT.AND P2, PT, R3.reuse, RZ, PT ;  /* 0x000000ff0300720c */ /* 0x040fe40003f44270 */
[----:B------:R-:W-:-:S02]  /*0350*/  ISETP.GE.AND P5, PT, R3, RZ, PT ;  /* 0x000000ff0300720c */ /* 0x000fc40003fa6270 */
[----:B------:R-:W-:Y:S02]  /*0360*/  VIMNMX R8, PT, PT, R8, R3, PT ;  /* 0x0000000308087248 */ /* 0x000fe40003fe0100 */
[----:B------:R-:W-:Y:S02]  /*0370*/  I2FP.F32.S32 R17, R9 ;  /* 0x0000000900117245 */ /* 0x000fe40000201400 */
[----:B------:R-:W-:Y:S02]  /*0380*/  SEL R10, R10, RZ, P5 ;  /* 0x000000ff0a0a7207 */ /* 0x000fe40002800000 */
[----:B------:R-:W-:Y:S01]  /*0390*/  SEL R8, R8, RZ, P2 ;  /* 0x000000ff08087207 */ /* 0x000fe20001000000 */
[----:B------:R-:W-:Y:S01]  /*03a0*/  FADD R0, -R12, R17 ;  /* 0x000000110c007221 */ /* 0x000fe20000000100 */
[----:B------:R-:W-:Y:S02]  /*03b0*/  ISETP.GT.AND P3, PT, R4, RZ, PT ;  /* 0x000000ff0400720c */ /* 0x000fe40003f64270 */
[----:B------:R-:W-:-:S02]  /*03c0*/  I2FP.F32.S32 R3, R10 ;  /* 0x0000000a00037245 */ /* 0x000fc40000201400 */
[----:B------:R-:W-:Y:S02]  /*03d0*/  I2FP.F32.S32 R17, R8 ;  /* 0x0000000800117245 */ /* 0x000fe40000201400 */
[----:B------:R-:W-:Y:S01]  /*03e0*/  SEL R7, R7, RZ, P3 ;  /* 0x000000ff07077207 */ /* 0x000fe20001800000 */
[----:B------:R-:W-:Y:S01]  /*03f0*/  FADD R3, -R6, R3 ;  /* 0x0000000306037221 */ /* 0x000fe20000000100 */
[----:B------:R-:W-:Y:S01]  /*0400*/  ISETP.NE.AND P2, PT, R14, RZ, PT ;  /* 0x000000ff0e00720c */ /* 0x000fe20003f45270 */
[----:B------:R-:W-:Y:S01]  /*0410*/  FADD R17, R6, -R17 ;  /* 0x8000001106117221 */ /* 0x000fe20000000000 */
[----:B------:R-:W-:Y:S02]  /*0420*/  I2FP.F32.S32 R19, R7 ;  /* 0x0000000700137245 */ /* 0x000fe40000201400 */
[----:B------:R-:W-:Y:S02]  /*0430*/  ISETP.NE.AND P0, PT, R8, R10, PT ;  /* 0x0000000a0800720c */ /* 0x000fe40003f05270 */
[----:B------:R-:W-:Y:S01]  /*0440*/  ISETP.NE.AND P3, PT, R7, R9, PT ;  /* 0x000000090700720c */ /* 0x000fe20003f65270 */
[----:B------:R-:W-:Y:S01]  /*0450*/  FADD R19, R12, -R19 ;  /* 0x800000130c137221 */ /* 0x000fe20000000000 */
[----:B------:R-:W-:-:S02]  /*0460*/  FSEL R3, R3, 1, P0 ;  /* 0x3f80000003037808 */ /* 0x000fc40000000000 */
[----:B------:R-:W-:Y:S02]  /*0470*/  FSEL R17, R17, RZ, P0 ;  /* 0x000000ff11117208 */ /* 0x000fe40000000000 */
[----:B------:R-:W-:Y:S02]  /*0480*/  ISETP.GE.U32.AND P0, PT, R15, 0x4, PT ;  /* 0x000000040f00780c */ /* 0x000fe40003f06070 */
[----:B------:R-:W-:Y:S02]  /*0490*/  FSEL R0, R0, 1, P3 ;  /* 0x3f80000000007808 */ /* 0x000fe40001800000 */
[----:B------:R-:W-:Y:S02]  /*04a0*/  FSEL R12, R19, RZ, P3 ;  /* 0x000000ff130c7208 */ /* 0x000fe40001800000 */
[----:B------:R-:W-:Y:S01]  /*04b0*/  @!P2 LOP3.LUT R24, RZ, R14, RZ, 0x33, !PT ;  /* 0x0000000eff18a212 */ /* 0x000fe200078e33ff */
[-C--:B------:R-:W-:Y:S01]  /*04c0*/  FMUL R6, R3, R0.reuse ;  /* 0x0000000003067220 */ /* 0x080fe20000400000 */
[----:B------:R-:W-:Y:S01]  /*04d0*/  FMUL R2, R17, R0 ;  /* 0x0000000011027220 */ /* 0x000fe20000400000 */
[-C--:B------:R-:W-:Y:S01]  /*04e0*/  FMUL R4, R3, R12.reuse ;  /* 0x0000000c03047220 */ /* 0x080fe20000400000 */
[----:B------:R-:W-:Y:S01]  /*04f0*/  IADD3 R3, PT, PT, -R24, RZ, RZ ;  /* 0x000000ff18037210 */ /* 0x000fe20007ffe1ff */
[----:B------:R-:W-:Y:S01]  /*0500*/  FMUL R0, R17, R12 ;  /* 0x0000000c11007220 */ /* 0x000fe20000400000 */
[----:B------:R-:W-:-:S02]  /*0510*/  HFMA2 R12, -RZ, RZ, 0, 0 ;  /* 0x00000000ff0c7431 */ /* 0x000fc400000001ff */
[----:B------:R-:W-:Y:S02]  /*0520*/  IMAD R5, R24, R15, RZ ;  /* 0x0000000f18057224 */ /* 0x000fe400078e02ff */
[----:B------:R-:W-:Y:S01]  /*0530*/  IMAD R3, R14, R3, R13 ;  /* 0x000000030e037224 */ /* 0x000fe200078e020d */
[----:B------:R-:W-:Y:S06]  /*0540*/  @!P0 BRA `(.L_x_46) ;  /* 0x0000000400d08947 */ /* 0x000fec0003800000 */
[----:B------:R-:W0:Y:S01]  /*0550*/  LDC.64 R20, c[0x0][0x3a8] ;  /* 0x0000ea00ff147b82 */ /* 0x000e220000000a00 */
[----:B------:R-:W1:Y:S01]  /*0560*/  LDCU UR5, c[0x0][0x3a4] ;  /* 0x00007480ff0577ac */ /* 0x000e620008000800 */
[----:B------:R-:W-:Y:S01]  /*0570*/  IADD3 R16, PT, PT, R5, 0x2, RZ ;  /* 0x0000000205107810 */ /* 0x000fe20007ffe0ff */
[----:B------:R-:W-:Y:S01]  /*0580*/  IMAD R12, R15, R14, RZ ;  /* 0x0000000e0f0c7224 */ /* 0x000fe200078e02ff */
[----:B------:R-:W-:-:S03]  /*0590*/  IADD3 R17, PT, PT, R5, 0x3, RZ ;  /* 0x0000000305117810 */ /* 0x000fc60007ffe0ff */
[----:B------:R-:W-:Y:S01]  /*05a0*/  IMAD R41, R24, R12, R3 ;  /* 0x0000000c18297224 */ /* 0x000fe200078e0203 */
[----:B-1----:R-:W-:-:S04]  /*05b0*/  ULOP3.LUT UR4, UR5, 0x7ffffffc, URZ, 0xc0, !UPT ;  /* 0x7ffffffc05047892 */ /* 0x002fc8000f8ec0ff */
[----:B------:R-:W-:Y:S01]  /*05c0*/  UIADD3 UR4, UPT, UPT, -UR4, URZ, URZ ;  /* 0x000000ff04047290 */ /* 0x000fe2000fffe1ff */
[CC--:B0-----:R-:W-:Y:S02]  /*05d0*/  IMAD R38, R16.reuse, R20.reuse, R9 ;  /* 0x0000001410267224 */ /* 0x0c1fe400078e0209 */
[-C--:B------:R-:W-:Y:S02]  /*05e0*/  IMAD R34, R16, R20.reuse, R7 ;  /* 0x0000001410227224 */ /* 0x080fe400078e0207 */
[CC--:B------:R-:W-:Y:S01]  /*05f0*/  IMAD R36, R17.reuse, R20.reuse, R9 ;  /* 0x0000001411247224 */ /* 0x0c0fe200078e0209 */
[----:B------:R-:W-:Y:S01]  /*0600*/  MOV R40, UR4 ;  /* 0x0000000400287c02 */ /* 0x000fe20008000f00 */
[----:B------:R-:W-:Y:S02]  /*0610*/  IMAD R16, R20, UR5, RZ ;  /* 0x0000000514107c24 */ /* 0x000fe4000f8e02ff */
[-C--:B------:R-:W-:Y:S02]  /*0620*/  IMAD R17, R17, R20.reuse, R7 ;  /* 0x0000001411117224 */ /* 0x080fe400078e0207 */
[----:B------:R-:W-:-:S02]  /*0630*/  IMAD R20, R5, R20, R20 ;  /* 0x0000001405147224 */ /* 0x000fc400078e0214 */
[CC--:B------:R-:W-:Y:S02]  /*0640*/  IMAD R12, R24.reuse, R16.reuse, R9 ;  /* 0x00000010180c7224 */ /* 0x0c0fe400078e0209 */
[----:B------:R-:W-:Y:S01]  /*0650*/  IMAD R24, R24, R16, R7 ;  /* 0x0000001018187224 */ /* 0x000fe200078e0207 */
[-C--:B------:R-:W-:Y:S01]  /*0660*/  IADD3 R15, PT, PT, R9, R20.reuse, RZ ;  /* 0x00000014090f7210 */ /* 0x080fe20007ffe0ff */
[-C--:B------:R-:W-:Y:S01]  /*0670*/  IMAD R23, R17, R21.reuse, R10 ;  /* 0x0000001511177224 */ /* 0x080fe200078e020a */
[----:B------:R-:W-:Y:S01]  /*0680*/  IADD3 R16, PT, PT, R7, R20, RZ ;  /* 0x0000001407107210 */ /* 0x000fe20007ffe0ff */
[-C--:B------:R-:W-:Y:S02]  /*0690*/  IMAD R19, R17, R21.reuse, R8 ;  /* 0x0000001511137224 */ /* 0x080fe400078e0208 */
[-CC-:B------:R-:W-:Y:S02]  /*06a0*/  IMAD R39, R38, R21.reuse, R10.reuse ;  /* 0x0000001526277224 */ /* 0x180fe400078e020a */
[----:B------:R-:W-:-:S02]  /*06b0*/  IMAD R37, R36, R21, R10 ;  /* 0x0000001524257224 */ /* 0x000fc400078e020a */
[-CC-:B------:R-:W-:Y:S02]  /*06c0*/  IMAD R35, R34, R21.reuse, R10.reuse ;  /* 0x0000001522237224 */ /* 0x180fe400078e020a */
[-CC-:B------:R-:W-:Y:S02]  /*06d0*/  IMAD R17, R15, R21.reuse, R10.reuse ;  /* 0x000000150f117224 */ /* 0x180fe400078e020a */
[CC--:B------:R-:W-:Y:S02]  /*06e0*/  IMAD R22, R12.reuse, R21.reuse, R10 ;  /* 0x000000150c167224 */ /* 0x0c0fe400078e020a */
[-C--:B------:R-:W-:Y:S02]  /*06f0*/  IMAD R20, R12, R21.reuse, R8 ;  /* 0x000000150c147224 */ /* 0x080fe400078e0208 */
[-C--:B------:R-:W-:Y:S02]  /*0700*/  IMAD R18, R16, R21.reuse, R10 ;  /* 0x0000001510127224 */ /* 0x080fe400078e020a */
[----:B------:R-:W-:-:S02]  /*0710*/  IMAD R38, R38, R21, R8 ;  /* 0x0000001526267224 */ /* 0x000fc400078e0208 */
[-CC-:B------:R-:W-:Y:S02]  /*0720*/  IMAD R36, R36, R21.reuse, R8.reuse ;  /* 0x0000001524247224 */ /* 0x180fe400078e0208 */
[-CC-:B------:R-:W-:Y:S02]  /*0730*/  IMAD R34, R34, R21.reuse, R8.reuse ;  /* 0x0000001522227224 */ /* 0x180fe400078e0208 */
[-CC-:B------:R-:W-:Y:S02]  /*0740*/  IMAD R15, R15, R21.reuse, R8.reuse ;  /* 0x000000150f0f7224 */ /* 0x180fe400078e0208 */
[-C--:B------:R-:W-:Y:S02]  /*0750*/  IMAD R16, R16, R21.reuse, R8 ;  /* 0x0000001510107224 */ /* 0x080fe400078e0208 */
[CC--:B------:R-:W-:Y:S02]  /*0760*/  IMAD R12, R24.reuse, R21.reuse, R10 ;  /* 0x00000015180c7224 */ /* 0x0c0fe400078e020a */
[----:B------:R-:W-:-:S07]  /*0770*/  IMAD R21, R24, R21, R8 ;  /* 0x0000001518157224 */ /* 0x000fce00078e0208 */
.L_x_47:
[----:B0-----:R-:W0:Y:S08]  /*0780*/  LDC.64 R26, c[0x0][0x388] ;  /* 0x0000e200ff1a7b82 */ /* 0x001e300000000a00 */
[----:B------:R-:W1:Y:S01]  /*0790*/  LDC.64 R24, c[0x0][0x398] ;  /* 0x0000e600ff187b82 */ /* 0x000e620000000a00 */
[----:B0-----:R-:W-:-:S04]  /*07a0*/  IMAD.WIDE R30, R20, 0x4, R26 ;  /* 0x00000004141e7825 */ /* 0x001fc800078e021a */
[--C-:B------:R-:W-:Y:S02]  /*07b0*/  IMAD.WIDE R28, R21, 0x4, R26.reuse ;  /* 0x00000004151c7825 */ /* 0x100fe400078e021a */
[----:B------:R-:W2:Y:S02]  /*07c0*/  LDG.E R31, desc[UR6][R30.64] ;  /* 0x000000061e1f7981 */ /* 0x000ea4000c1e1900 */
[--C-:B------:R-:W-:Y:S02]  /*07d0*/  IMAD.WIDE R42, R12, 0x4, R26.reuse ;  /* 0x000000040c2a7825 */ /* 0x100fe400078e021a */
[----:B------:R-:W3:Y:S02]  /*07e0*/  LDG.E R29, desc[UR6][R28.64] ;  /* 0x000000061c1d7981 */ /* 0x000ee4000c1e1900 */
[----:B------:R-:W-:Y:S02]  /*07f0*/  IMAD.WIDE R32, R22, 0x4, R26 ;  /* 0x0000000416207825 */ /* 0x000fe400078e021a */
[----:B------:R-:W4:Y:S04]  /*0800*/  LDG.E R42, desc[UR6][R42.64] ;  /* 0x000000062a2a7981 */ /* 0x000f28000c1e1900 */
[----:B------:R-:W5:Y:S01]  /*0810*/  LDG.E R32, desc[UR6][R32.64] ;  /* 0x0000000620207981 */ /* 0x000f62000c1e1900 */
[----:B-1----:R-:W-:-:S04]  /*0820*/  IMAD.WIDE R24, R41, 0x4, R24 ;  /* 0x0000000429187825 */ /* 0x002fc800078e0218 */
[----:B--2---:R-:W-:Y:S01]  /*0830*/  FMUL R45, R4, R31 ;  /* 0x0000001f042d7220 */ /* 0x004fe20000400000 */
[----:B------:R-:W-:-:S04]  /*0840*/  IMAD.WIDE R30, R15, 0x4, R26 ;  /* 0x000000040f1e7825 */ /* 0x000fc800078e021a */
[----:B---3--:R-:W-:Y:S01]  /*0850*/  FFMA R45, R6, R29, R45 ;  /* 0x0000001d062d7223 */ /* 0x008fe2000000002d */
[----:B------:R-:W-:-:S04]  /*0860*/  IMAD.WIDE R28, R16, 0x4, R26 ;  /* 0x00000004101c7825 */ /* 0x000fc800078e021a */
[----:B----4-:R-:W-:-:S04]  /*0870*/  FFMA R45, R2, R42, R45 ;  /* 0x0000002a022d7223 */ /* 0x010fc8000000002d */
[----:B-----5:R-:W-:Y:S01]  /*0880*/  FFMA R45, R0, R32, R45 ;  /* 0x00000020002d7223 */ /* 0x020fe2000000002d */
[----:B------:R-:W-:-:S04]  /*0890*/  IMAD.WIDE R32, R18, 0x4, R26 ;  /* 0x0000000412207825 */ /* 0x000fc800078e021a */
[----:B------:R0:W-:Y:S04]  /*08a0*/  STG.E desc[UR6][R24.64], R45 ;  /* 0x0000002d18007986 */ /* 0x0001e8000c101906 */
[----:B------:R-:W2:Y:S01]  /*08b0*/  LDG.E R31, desc[UR6][R30.64] ;  /* 0x000000061e1f7981 */ /* 0x000ea2000c1e1900 */
[----:B------:R-:W-:-:S03]  /*08c0*/  IMAD.WIDE R42, R17, 0x4, R26 ;  /* 0x00000004112a7825 */ /* 0x000fc600078e021a */
[----:B------:R-:W3:Y:S04]  /*08d0*/  LDG.E R29, desc[UR6][R28.64] ;  /* 0x000000061c1d7981 */ /* 0x000ee8000c1e1900 */
[----:B------:R-:W4:Y:S04]  /*08e0*/  LDG.E R33, desc[UR6][R32.64] ;  /* 0x0000000620217981 */ /* 0x000f28000c1e1900 */
[----:B------:R-:W5:Y:S01]  /*08f0*/  LDG.E R43, desc[UR6][R42.64] ;  /* 0x000000062a2b7981 */ /* 0x000f62000c1e1900 */
[----:B0-----:R-:W-:-:S04]  /*0900*/  IMAD.WIDE R24, R14, 0x4, R24 ;  /* 0x000000040e187825 */ /* 0x001fc800078e0218 */
        /* <DEDUP_REMOVED lines=27> */
[----:B0-----:R-:W-:Y:S01]  /*0ac0*/  IMAD.WIDE R24, R14, 0x4, R24 ;  /* 0x000000040e187825 */ /* 0x001fe200078e0218 */
[----:B------:R-:W-:-:S02]  /*0ad0*/  IADD3 R40, PT, PT, R40, 0x4, RZ ;  /* 0x0000000428287810 */ /* 0x000fc40007ffe0ff */
[C---:B------:R-:W-:Y:S02]  /*0ae0*/  LEA R17, R11.reuse, R17, 0x2 ;  /* 0x000000110b117211 */ /* 0x040fe400078e10ff */
[----:B------:R-:W-:Y:S02]  /*0af0*/  ISETP.NE.AND P0, PT, R40, RZ, PT ;  /* 0x000000ff2800720c */ /* 0x000fe40003f05270 */
[C---:B------:R-:W-:Y:S02]  /*0b00*/  LEA R15, R11.reuse, R15, 0x2 ;  /* 0x0000000f0b0f7211 */ /* 0x040fe400078e10ff */
[C---:B------:R-:W-:Y:S02]  /*0b10*/  LEA R39, R11.reuse, R39, 0x2 ;  /* 0x000000270b277211 */ /* 0x040fe400078e10ff */
[C---:B------:R-:W-:Y:S02]  /*0b20*/  LEA R38, R11.reuse, R38, 0x2 ;  /* 0x000000260b267211 */ /* 0x040fe400078e10ff */
[----:B------:R-:W-:-:S02]  /*0b30*/  LEA R37, R11, R37, 0x2 ;  /* 0x000000250b257211 */ /* 0x000fc400078e10ff */
[C---:B------:R-:W-:Y:S02]  /*0b40*/  LEA R36, R11.reuse, R36, 0x2 ;  /* 0x000000240b247211 */ /* 0x040fe400078e10ff */
[C---:B------:R-:W-:Y:S02]  /*0b50*/  LEA R22, R11.reuse, R22, 0x2 ;  /* 0x000000160b167211 */ /* 0x040fe400078e10ff */
        /* <DEDUP_REMOVED lines=8> */
[----:B------:R-:W-:Y:S02]  /*0be0*/  LEA R21, R11, R21, 0x2 ;  /* 0x000000150b157211 */ /* 0x000fe400078e10ff */
[----:B------:R-:W-:Y:S01]  /*0bf0*/  LEA R41, R14, R41, 0x2 ;  /* 0x000000290e297211 */ /* 0x000fe200078e10ff */
[----:B--2---:R-:W-:-:S04]  /*0c00*/  FMUL R43, R4, R31 ;  /* 0x0000001f042b7220 */ /* 0x004fc80000400000 */
[----:B---3--:R-:W-:-:S04]  /*0c10*/  FFMA R43, R6, R29, R43 ;  /* 0x0000001d062b7223 */ /* 0x008fc8000000002b */
[----:B----4-:R-:W-:-:S04]  /*0c20*/  FFMA R43, R2, R32, R43 ;  /* 0x00000020022b7223 */ /* 0x010fc8000000002b */
[----:B-----5:R-:W-:-:S05]  /*0c30*/  FFMA R43, R0, R26, R43 ;  /* 0x0000001a002b7223 */ /* 0x020fca000000002b */
[----:B------:R0:W-:Y:S01]  /*0c40*/  STG.E desc[UR6][R24.64], R43 ;  /* 0x0000002b18007986 */ /* 0x0001e2000c101906 */
[----:B------:R-:W-:Y:S05]  /*0c50*/  @P0 BRA `(.L_x_47) ;  /* 0xfffffff800c80947 */ /* 0x000fea000383ffff */
[----:B------:R-:W1:Y:S02]  /*0c60*/  LDCU UR4, c[0x0][0x3a4] ;  /* 0x00007480ff0477ac */ /* 0x000e640008000800 */
[----:B-1----:R-:W-:-:S06]  /*0c70*/  ULOP3.LUT UR4, UR4, 0x7ffffffc, URZ, 0xc0, !UPT ;  /* 0x7ffffffc04047892 */ /* 0x002fcc000f8ec0ff */
[----:B------:R-:W-:-:S07]  /*0c80*/  MOV R12, UR4 ;  /* 0x00000004000c7c02 */ /* 0x000fce0008000f00 */
.L_x_46:
[----:B------:R-:W1:Y:S02]  /*0c90*/  LDCU UR4, c[0x0][0x3a4] ;  /* 0x00007480ff0477ac */ /* 0x000e640008000800 */
[----:B-1----:R-:W-:-:S09]  /*0ca0*/  ULOP3.LUT UP0, UR5, UR4, 0x3, URZ, 0xc0, !UPT ;  /* 0x0000000304057892 */ /* 0x002fd2000f80c0ff */
[----:B------:R-:W-:Y:S05]  /*0cb0*/  BRA.U !UP0, `(.L_x_48) ;  /* 0x0000000508307547 */ /* 0x000fea000b800000 */
[----:B------:R-:W-:Y:S02]  /*0cc0*/  UISETP.NE.AND UP0, UPT, UR5, 0x1, UPT ;  /* 0x000000010500788c */ /* 0x000fe4000bf05270 */
[----:B------:R-:W-:-:S04]  /*0cd0*/  ULOP3.LUT UR4, UR4, 0x1, URZ, 0xc0, !UPT ;  /* 0x0000000104047892 */ /* 0x000fc8000f8ec0ff */
[----:B------:R-:W-:-:S03]  /*0ce0*/  UISETP.NE.U32.AND UP1, UPT, UR4, 0x1, UPT ;  /* 0x000000010400788c */ /* 0x000fc6000bf25070 */
[----:B------:R-:W-:Y:S08]  /*0cf0*/  BRA.U !UP0, `(.L_x_49) ;  /* 0x0000000108b87547 */ /* 0x000ff0000b800000 */
[----:B------:R-:W1:Y:S01]  /*0d00*/  LDCU.64 UR4, c[0x0][0x3a8] ;  /* 0x00007500ff0477ac */ /* 0x000e620008000a00 */
[----:B------:R-:W2:Y:S01]  /*0d10*/  LDC.64 R16, c[0x0][0x388] ;  /* 0x0000e200ff107b82 */ /* 0x000ea20000000a00 */
[----:B------:R-:W-:-:S07]  /*0d20*/  IADD3 R28, PT, PT, R5, R12, RZ ;  /* 0x0000000c051c7210 */ /* 0x000fce0007ffe0ff */
[----:B------:R-:W3:Y:S01]  /*0d30*/  LDC.64 R18, c[0x0][0x398] ;  /* 0x0000e600ff127b82 */ /* 0x000ee20000000a00 */
[C---:B-1----:R-:W-:Y:S02]  /*0d40*/  IMAD R29, R28.reuse, UR4, R9 ;  /* 0x000000041c1d7c24 */ /* 0x042fe4000f8e0209 */
[----:B------:R-:W-:Y:S02]  /*0d50*/  IMAD R15, R28, UR4, R7 ;  /* 0x000000041c0f7c24 */ /* 0x000fe4000f8e0207 */
[--C-:B0-----:R-:W-:Y:S02]  /*0d60*/  IMAD R25, R29, UR5, R8.reuse ;  /* 0x000000051d197c24 */ /* 0x101fe4000f8e0208 */
[----:B------:R-:W-:Y:S02]  /*0d70*/  IMAD R21, R15, UR5, R8 ;  /* 0x000000050f157c24 */ /* 0x000fe4000f8e0208 */
[----:B--2---:R-:W-:-:S04]  /*0d80*/  IMAD.WIDE R24, R25, 0x4, R16 ;  /* 0x0000000419187825 */ /* 0x004fc800078e0210 */
[----:B------:R-:W-:Y:S02]  /*0d90*/  IMAD R23, R15, UR5, R10 ;  /* 0x000000050f177c24 */ /* 0x000fe4000f8e020a */
[--C-:B------:R-:W-:Y:S01]  /*0da0*/  IMAD.WIDE R20, R21, 0x4, R16.reuse ;  /* 0x0000000415147825 */ /* 0x100fe200078e0210 */
[----:B------:R-:W2:Y:S03]  /*0db0*/  LDG.E R25, desc[UR6][R24.64] ;  /* 0x0000000618197981 */ /* 0x000ea6000c1e1900 */
[----:B------:R-:W-:Y:S02]  /*0dc0*/  IMAD.WIDE R22, R23, 0x4, R16 ;  /* 0x0000000417167825 */ /* 0x000fe400078e0210 */
[----:B------:R-:W4:Y:S02]  /*0dd0*/  LDG.E R21, desc[UR6][R20.64] ;  /* 0x0000000614157981 */ /* 0x000f24000c1e1900 */
[----:B------:R-:W-:-:S02]  /*0de0*/  IMAD R27, R29, UR5, R10 ;  /* 0x000000051d1b7c24 */ /* 0x000fc4000f8e020a */
[----:B------:R0:W5:Y:S02]  /*0df0*/  LDG.E R22, desc[UR6][R22.64] ;  /* 0x0000000616167981 */ /* 0x000164000c1e1900 */
[----:B------:R-:W-:-:S06]  /*0e00*/  IMAD.WIDE R26, R27, 0x4, R16 ;  /* 0x000000041b1a7825 */ /* 0x000fcc00078e0210 */
[----:B------:R-:W5:Y:S01]  /*0e10*/  LDG.E R26, desc[UR6][R26.64] ;  /* 0x000000061a1a7981 */ /* 0x000f62000c1e1900 */
[----:B------:R-:W-:Y:S02]  /*0e20*/  IADD3 R29, PT, PT, R29, UR4, RZ ;  /* 0x000000041d1d7c10 */ /* 0x000fe4000fffe0ff */
[----:B------:R-:W-:-:S05]  /*0e30*/  IADD3 R15, PT, PT, R15, UR4, RZ ;  /* 0x000000040f0f7c10 */ /* 0x000fca000fffe0ff */
[----:B0-----:R-:W-:Y:S02]  /*0e40*/  IMAD R23, R15, UR5, R8 ;  /* 0x000000050f177c24 */ /* 0x001fe4000f8e0208 */
[----:B--2---:R-:W-:Y:S01]  /*0e50*/  FMUL R31, R4, R25 ;  /* 0x00000019041f7220 */ /* 0x004fe20000400000 */
[----:B------:R-:W-:-:S03]  /*0e60*/  IMAD R25, R28, R14, R3 ;  /* 0x0000000e1c197224 */ /* 0x000fc600078e0203 */
[----:B----4-:R-:W-:Y:S01]  /*0e70*/  FFMA R31, R6, R21, R31 ;  /* 0x00000015061f7223 */ /* 0x010fe2000000001f */
[----:B------:R-:W-:Y:S02]  /*0e80*/  IMAD R21, R29, UR5, R8 ;  /* 0x000000051d157c24 */ /* 0x000fe4000f8e0208 */
[----:B---3--:R-:W-:-:S04]  /*0e90*/  IMAD.WIDE R18, R25, 0x4, R18 ;  /* 0x0000000419127825 */ /* 0x008fc800078e0212 */
[----:B-----5:R-:W-:Y:S01]  /*0ea0*/  FFMA R31, R2, R22, R31 ;  /* 0x00000016021f7223 */ /* 0x020fe2000000001f */
[----:B------:R-:W-:-:S04]  /*0eb0*/  IMAD.WIDE R20, R21, 0x4, R16 ;  /* 0x0000000415147825 */ /* 0x000fc800078e0210 */
[----:B------:R-:W-:Y:S02]  /*0ec0*/  IMAD R25, R15, UR5, R10 ;  /* 0x000000050f197c24 */ /* 0x000fe4000f8e020a */
[----:B------:R-:W-:Y:S01]  /*0ed0*/  FFMA R31, R0, R26, R31 ;  /* 0x0000001a001f7223 */ /* 0x000fe2000000001f */
[----:B------:R-:W-:-:S04]  /*0ee0*/  IMAD.WIDE R22, R23, 0x4, R16 ;  /* 0x0000000417167825 */ /* 0x000fc800078e0210 */
[----:B------:R0:W-:Y:S01]  /*0ef0*/  STG.E desc[UR6][R18.64], R31 ;  /* 0x0000001f12007986 */ /* 0x0001e2000c101906 */
[----:B------:R-:W-:-:S03]  /*0f00*/  IMAD R29, R29, UR5, R10 ;  /* 0x000000051d1d7c24 */ /* 0x000fc6000f8e020a */
[----:B------:R-:W2:Y:S01]  /*0f10*/  LDG.E R21, desc[UR6][R20.64] ;  /* 0x0000000614157981 */ /* 0x000ea2000c1e1900 */
[----:B------:R-:W-:-:S03]  /*0f20*/  IMAD.WIDE R24, R25, 0x4, R16 ;  /* 0x0000000419187825 */ /* 0x000fc600078e0210 */
[----:B------:R-:W3:Y:S01]  /*0f30*/  LDG.E R23, desc[UR6][R22.64] ;  /* 0x0000000616177981 */ /* 0x000ee2000c1e1900 */
[----:B------:R-:W-:-:S03]  /*0f40*/  IMAD.WIDE R16, R29, 0x4, R16 ;  /* 0x000000041d107825 */ /* 0x000fc600078e0210 */
[----:B------:R-:W4:Y:S04]  /*0f50*/  LDG.E R24, desc[UR6][R24.64] ;  /* 0x0000000618187981 */ /* 0x000f28000c1e1900 */
[----:B------:R-:W5:Y:S01]  /*0f60*/  LDG.E R16, desc[UR6][R16.64] ;  /* 0x0000000610107981 */ /* 0x000f62000c1e1900 */
[----:B0-----:R-:W-:Y:S01]  /*0f70*/  IMAD.WIDE R18, R14, 0x4, R18 ;  /* 0x000000040e127825 */ /* 0x001fe200078e0212 */
[----:B------:R-:W-:-:S03]  /*0f80*/  IADD3 R12, PT, PT, R12, 0x2, RZ ;  /* 0x000000020c0c7810 */ /* 0x000fc60007ffe0ff */
[----:B--2---:R-:W-:-:S04]  /*0f90*/  FMUL R15, R4, R21 ;  /* 0x00000015040f7220 */ /* 0x004fc80000400000 */
[----:B---3--:R-:W-:-:S04]  /*0fa0*/  FFMA R15, R6, R23, R15 ;  /* 0x00000017060f7223 */ /* 0x008fc8000000000f */
[----:B----4-:R-:W-:-:S04]  /*0fb0*/  FFMA R15, R2, R24, R15 ;  /* 0x00000018020f7223 */ /* 0x010fc8000000000f */
[----:B-----5:R-:W-:-:S05]  /*0fc0*/  FFMA R15, R0, R16, R15 ;  /* 0x00000010000f7223 */ /* 0x020fca000000000f */
[----:B------:R1:W-:Y:S02]  /*0fd0*/  STG.E desc[UR6][R18.64], R15 ;  /* 0x0000000f12007986 */ /* 0x0003e4000c101906 */
.L_x_49:
[----:B------:R-:W-:Y:S05]  /*0fe0*/  BRA.U UP1, `(.L_x_48) ;  /* 0x0000000101647547 */ /* 0x000fea000b800000 */
[----:B------:R-:W2:Y:S01]  /*0ff0*/  LDCU.64 UR4, c[0x0][0x3a8] ;  /* 0x00007500ff0477ac */ /* 0x000ea20008000a00 */
[----:B------:R-:W3:Y:S01]  /*1000*/  LDC.64 R16, c[0x0][0x388] ;  /* 0x0000e200ff107b82 */ /* 0x000ee20000000a00 */
[----:B------:R-:W-:-:S07]  /*1010*/  IADD3 R12, PT, PT, R5, R12, RZ ;  /* 0x0000000c050c7210 */ /* 0x000fce0007ffe0ff */
[----:B------:R-:W4:Y:S01]  /*1020*/  LDC.64 R22, c[0x0][0x398] ;  /* 0x0000e600ff167b82 */ /* 0x000f220000000a00 */
[C---:B--2---:R-:W-:Y:S02]  /*1030*/  IMAD R5, R12.reuse, UR4, R9 ;  /* 0x000000040c057c24 */ /* 0x044fe4000f8e0209 */
[----:B------:R-:W-:Y:S02]  /*1040*/  IMAD R7, R12, UR4, R7 ;  /* 0x000000040c077c24 */ /* 0x000fe4000f8e0207 */
[--C-:B-1----:R-:W-:Y:S02]  /*1050*/  IMAD R19, R5, UR5, R8.reuse ;  /* 0x0000000505137c24 */ /* 0x102fe4000f8e0208 */
[----:B------:R-:W-:Y:S02]  /*1060*/  IMAD R9, R7, UR5, R8 ;  /* 0x0000000507097c24 */ /* 0x000fe4000f8e0208 */
[----:B---3--:R-:W-:-:S04]  /*1070*/  IMAD.WIDE R18, R19, 0x4, R16 ;  /* 0x0000000413127825 */ /* 0x008fc800078e0210 */
[----:B------:R-:W-:Y:S02]  /*1080*/  IMAD R21, R7, UR5, R10 ;  /* 0x0000000507157c24 */ /* 0x000fe4000f8e020a */
[----:B------:R-:W-:Y:S01]  /*1090*/  IMAD.WIDE R8, R9, 0x4, R16 ;  /* 0x0000000409087825 */ /* 0x000fe200078e0210 */
[----:B------:R-:W2:Y:S03]  /*10a0*/  LDG.E R19, desc[UR6][R18.64] ;  /* 0x0000000612137981 */ /* 0x000ea6000c1e1900 */
[----:B------:R-:W-:Y:S02]  /*10b0*/  IMAD R5, R5, UR5, R10 ;  /* 0x0000000505057c24 */ /* 0x000fe4000f8e020a */
[--C-:B------:R-:W-:Y:S01]  /*10c0*/  IMAD.WIDE R20, R21, 0x4, R16.reuse ;  /* 0x0000000415147825 */ /* 0x100fe200078e0210 */
[----:B------:R-:W3:Y:S03]  /*10d0*/  LDG.E R9, desc[UR6][R8.64] ;  /* 0x0000000608097981 */ /* 0x000ee6000c1e1900 */
[----:B------:R-:W-:-:S02]  /*10e0*/  IMAD.WIDE R16, R5, 0x4, R16 ;  /* 0x0000000405107825 */ /* 0x000fc400078e0210 */
[----:B------:R-:W5:Y:S04]  /*10f0*/  LDG.E R20, desc[UR6][R20.64] ;  /* 0x0000000614147981 */ /* 0x000f68000c1e1900 */
[----:B------:R-:W4:Y:S01]  /*1100*/  LDG.E R16, desc[UR6][R16.64] ;  /* 0x0000000610107981 */ /* 0x000f22000c1e1900 */
[----:B------:R-:W-:Y:S02]  /*1110*/  IMAD R3, R12, R14, R3 ;  /* 0x0000000e0c037224 */ /* 0x000fe400078e0203 */
[----:B--2---:R-:W-:-:S04]  /*1120*/  FMUL R5, R4, R19 ;  /* 0x0000001304057220 */ /* 0x004fc80000400000 */
[----:B---3--:R-:W-:-:S04]  /*1130*/  FFMA R5, R6, R9, R5 ;  /* 0x0000000906057223 */ /* 0x008fc80000000005 */
[----:B-----5:R-:W-:Y:S01]  /*1140*/  FFMA R5, R2, R20, R5 ;  /* 0x0000001402057223 */ /* 0x020fe20000000005 */
[----:B----4-:R-:W-:-:S04]  /*1150*/  IMAD.WIDE R2, R3, 0x4, R22 ;  /* 0x0000000403027825 */ /* 0x010fc800078e0216 */
[----:B------:R-:W-:-:S05]  /*1160*/  FFMA R5, R0, R16, R5 ;  /* 0x0000001000057223 */ /* 0x000fca0000000005 */
[----:B------:R2:W-:Y:S02]  /*1170*/  STG.E desc[UR6][R2.64], R5 ;  /* 0x0000000502007986 */ /* 0x0005e4000c101906 */
.L_x_48:
[----:B------:R-:W3:Y:S01]  /*1180*/  LDCU UR4, c[0x0][0x360] ;  /* 0x00006c00ff0477ac */ /* 0x000ee20008000800 */
[----:B------:R-:W3:Y:S01]  /*1190*/  LDC R0, c[0x0][0x370] ;  /* 0x0000dc00ff007b82 */ /* 0x000ee20000000800 */
[----:B------:R-:W4:Y:S01]  /*11a0*/  LDCU UR5, c[0x0][0x380] ;  /* 0x00007000ff0577ac */ /* 0x000f220008000800 */
[----:B---3--:R-:W-:-:S05]  /*11b0*/  IMAD R13, R0, UR4, R13 ;  /* 0x00000004000d7c24 */ /* 0x008fca000f8e020d */
[----:B----4-:R-:W-:-:S13]  /*11c0*/  ISETP.GE.AND P0, PT, R13, UR5, PT ;  /* 0x000000050d007c0c */ /* 0x010fda000bf06270 */
[----:B------:R-:W-:Y:S05]  /*11d0*/  @!P0 BRA `(.L_x_50) ;  /* 0xffffffec00c08947 */ /* 0x000fea000383ffff */
[----:B------:R-:W-:Y:S05]  /*11e0*/  EXIT ;  /* 0x000000000000794d */ /* 0x000fea0003800000 */
.L_x_51:
        /* <DEDUP_REMOVED lines=9> */
.L_x_56:


//--------------------- .nv.shared.reserved.0     --------------------------
	.section	.nv.shared.reserved.0,"aw",@nobits
	.weak		__nv_reservedSMEM_offset_0_alias
	.size		__nv_reservedSMEM_offset_0_alias, 0, 64
	.other		__nv_reservedSMEM_offset_0_alias,@"STO_CUDA_RESERVED_SHARED STV_DEFAULT"
__nv_reservedSMEM_offset_0_alias:
	.zero		0
	.zero		64


//--------------------- .nv.shared._Z23cuComputeDistanceGlobalPKfiS0_iiPf --------------------------
	.section	.nv.shared._Z23cuComputeDistanceGlobalPKfiS0_iiPf,"aw",@nobits
	.sectionflags	@""
	.align	4
.nv.shared._Z23cuComputeDistanceGlobalPKfiS0_iiPf:
	.zero		3092


//--------------------- .nv.constant0._Z14cuParallelSqrtPfii --------------------------
	.section	.nv.constant0._Z14cuParallelSqrtPfii,"a",@progbits
	.sectionflags	@""
	.align	4
.nv.constant0._Z14cuParallelSqrtPfii:
	.zero		912


//--------------------- .nv.constant0._Z15cuInsertionSortPfPiiii --------------------------
	.section	.nv.constant0._Z15cuInsertionSortPfPiiii,"a",@progbits
	.sectionflags	@""
	.align	4
.nv.constant0._Z15cuInsertionSortPfPiiii:
	.zero		924


//--------------------- .nv.constant0._Z23cuComputeDistanceGlobalPKfiS0_iiPf --------------------------
	.section	.nv.constant0._Z23cuComputeDistanceGlobalPKfiS0_iiPf,"a",@progbits
	.sectionflags	@""
	.align	4
.nv.constant0._Z23cuComputeDistanceGlobalPKfiS0_iiPf:
	.zero		936


//--------------------- .nv.constant0._Z26extract_with_interpolationiPfS_S_iiii --------------------------
	.section	.nv.constant0._Z26extract_with_interpolationiPfS_S_iiii,"a",@progbits
	.sectionflags	@""
	.align	4
.nv.constant0._Z26extract_with_interpolationiPfS_S_iiii:
	.zero		944


//--------------------- SYMBOLS --------------------------

	.type		.nv.reservedSmem.offset0,@object
	.size		.nv.reservedSmem.offset0,0x4
	.type		.nv.reservedSmem.cap,@object
	.size		.nv.reservedSmem.cap,0x4
